// auto-generated by cutlass_sweep.fmha — config: {"arch": "sm_90", "direction": "fwd", "dtype": "fp16", "head_dim": 16, "mask": "none", "schedule": "tma", "tile_kv": 128, "tile_q": 64}
#include "cutlass/cutlass.h"
#include "cute/tensor.hpp"
#include "cutlass/device_kernel.h"
#include "cutlass/kernel_hardware_info.h"
#include "88_hopper_fmha/collective/fmha_fusion.hpp"
#include "88_hopper_fmha/kernel/fmha_kernel_builder.hpp"

using namespace cute;
using Element = cutlass::half_t;
using TileShape = Shape<_64, _128, _16>;
using StrideQ = cute::tuple<int, _1, cute::tuple<int, int>>;
using StrideK = cute::tuple<int, _1, cute::tuple<int, int>>;
using StrideV = cute::tuple<int, cute::_1, cute::tuple<int, int>>;

using Kernel = typename cutlass::fmha::kernel::FmhaBuilder<
    Element, float, float,
    TileShape, StrideQ, StrideK, StrideV,
    cutlass::fmha::collective::DefaultFusion,
    cutlass::gemm::KernelTma
  >::Kernel;

auto* _anchor = &cutlass::device_kernel<Kernel>;


// ===== COMPILED SASS (sm_90a) =====

	.target	sm_90a

	.elftype	@"ET_EXEC"


//--------------------- .note.nv.tkinfo           --------------------------
	.section	.note.nv.tkinfo,"",@"SHT_NOTE"
	.sectionflags	@"SHF_NOTE_NV_TKINFO"
	.tkinfo
        /*0018*/ 	.word	0x00000002
        /*0030*/ 	.string	""
        /*0030*/ 	.string	"ptxas"
        /*0030*/ 	.string	"Cuda compilation tools, release 13.0, V13.0.88"
        /*0030*/ 	.string	"Build cuda_13.0.r13.0/compiler.36424714_0"
        /*0030*/ 	.string	"-arch sm_90a -m 64 "



//--------------------- .note.nv.cuinfo           --------------------------
	.section	.note.nv.cuinfo,"",@"SHT_NOTE"
	.sectionflags	@"SHF_NOTE_NV_CUINFO"
        /*0018*/ 	.short	0x0002
        /*001a*/ 	.short	0x005a
        /*001c*/ 	.short	0x0082
	.zero		2


//--------------------- .nv.info                  --------------------------
	.section	.nv.info,"",@"SHT_CUDA_INFO"
	.align	4


	//----- nvinfo : EIATTR_REGCOUNT
	.align		4
        /*0000*/ 	.byte	0x04, 0x2f
        /*0002*/ 	.short	(.L_15 - .L_14)
	.align		4
.L_14:
        /*0004*/ 	.word	index@(_ZN7cutlass13device_kernelINS_4fmha6kernel13FmhaKernelTmaINS1_10collective15FmhaMainloopTmaINS_6half_tEfN4cute5tupleIJNS7_1CILi64EEENS9_ILi128EEENS9_ILi16EEEEEENS4_13DefaultFusionEJEEENS4_15FmhaFwdEpilogueIS6_fNS8_IJSA_SC_SB_EEEEEJEEEEEvNT_6ParamsE)
        /*0008*/ 	.word	0x00000069


	//----- nvinfo : EIATTR_FRAME_SIZE
	.align		4
.L_15:
        /*000c*/ 	.byte	0x04, 0x11
        /*000e*/ 	.short	(.L_17 - .L_16)
	.align		4
.L_16:
        /*0010*/ 	.word	index@($__internal_0_$__cuda_sm20_rcp_rn_f32_slowpath)
        /*0014*/ 	.word	0x00000000


	//----- nvinfo : EIATTR_FRAME_SIZE
	.align		4
.L_17:
        /*0018*/ 	.byte	0x04, 0x11
        /*001a*/ 	.short	(.L_19 - .L_18)
	.align		4
.L_18:
        /*001c*/ 	.word	index@(_ZN7cutlass13device_kernelINS_4fmha6kernel13FmhaKernelTmaINS1_10collective15FmhaMainloopTmaINS_6half_tEfN4cute5tupleIJNS7_1CILi64EEENS9_ILi128EEENS9_ILi16EEEEEENS4_13DefaultFusionEJEEENS4_15FmhaFwdEpilogueIS6_fNS8_IJSA_SC_SB_EEEEEJEEEEEvNT_6ParamsE)
        /*0020*/ 	.word	0x00000000


	//----- nvinfo : EIATTR_MIN_STACK_SIZE
	.align		4
.L_19:
        /*0024*/ 	.byte	0x04, 0x12
        /*0026*/ 	.short	(.L_21 - .L_20)
	.align		4
.L_20:
        /*0028*/ 	.word	index@(_ZN7cutlass13device_kernelINS_4fmha6kernel13FmhaKernelTmaINS1_10collective15FmhaMainloopTmaINS_6half_tEfN4cute5tupleIJNS7_1CILi64EEENS9_ILi128EEENS9_ILi16EEEEEENS4_13DefaultFusionEJEEENS4_15FmhaFwdEpilogueIS6_fNS8_IJSA_SC_SB_EEEEEJEEEEEvNT_6ParamsE)
        /*002c*/ 	.word	0x00000000
.L_21:


//--------------------- .nv.compat                --------------------------
	.section	.nv.compat,"",@"SHT_CUDA_COMPAT_INFO"
	.align	4
        /*0000*/ 	.byte	0x02, 0x09, 0x01, 0x00, 0x02, 0x02, 0x04, 0x00, 0x02, 0x05, 0x05, 0x00, 0x03, 0x07, 0x01, 0x01
        /*0010*/ 	.byte	0x02, 0x03, 0x01, 0x00, 0x02, 0x06, 0x01, 0x00, 0x04, 0x0b, 0x08, 0x00, 0x00, 0x00, 0x00, 0x00
        /*0020*/ 	.byte	0x00, 0x00, 0x00, 0x00


//--------------------- .nv.info._ZN7cutlass13device_kernelINS_4fmha6kernel13FmhaKernelTmaINS1_10collective15FmhaMainloopTmaINS_6half_tEfN4cute5tupleIJNS7_1CILi64EEENS9_ILi128EEENS9_ILi16EEEEEENS4_13DefaultFusionEJEEENS4_15FmhaFwdEpilogueIS6_fNS8_IJSA_SC_SB_EEEEEJEEEEEvNT_6ParamsE --------------------------
	.section	.nv.info._ZN7cutlass13device_kernelINS_4fmha6kernel13FmhaKernelTmaINS1_10collective15FmhaMainloopTmaINS_6half_tEfN4cute5tupleIJNS7_1CILi64EEENS9_ILi128EEENS9_ILi16EEEEEENS4_13DefaultFusionEJEEENS4_15FmhaFwdEpilogueIS6_fNS8_IJSA_SC_SB_EEEEEJEEEEEvNT_6ParamsE,"",@"SHT_CUDA_INFO"
	.sectionflags	@""
	.align	4


	//----- nvinfo : EIATTR_CUDA_API_VERSION
	.align		4
        /*0000*/ 	.byte	0x04, 0x37
        /*0002*/ 	.short	(.L_23 - .L_22)
.L_22:
        /*0004*/ 	.word	0x00000082


	//----- nvinfo : EIATTR_KPARAM_INFO
	.align		4
.L_23:
        /*0008*/ 	.byte	0x04, 0x17
        /*000a*/ 	.short	(.L_25 - .L_24)
.L_24:
        /*000c*/ 	.word	0x00000000
        /*0010*/ 	.short	0x0000
        /*0012*/ 	.short	0x0070
        /*0014*/ 	.byte	0x00, 0xf0, 0x01, 0x20


	//----- nvinfo : EIATTR_SPARSE_MMA_MASK
	.align		4
.L_25:
        /*0018*/ 	.byte	0x03, 0x50
        /*001a*/ 	.short	0x0000


	//----- nvinfo : EIATTR_MAXREG_COUNT
	.align		4
        /*001c*/ 	.byte	0x03, 0x1b
        /*001e*/ 	.short	0x00ff


	//----- nvinfo : EIATTR_NUM_BARRIERS
	.align		4
        /*0020*/ 	.byte	0x02, 0x4c
        /*0022*/ 	.byte	0x02
	.zero		1


	//----- nvinfo : EIATTR_EXTERNS
	.align		4
        /*0024*/ 	.byte	0x04, 0x0f
        /*0026*/ 	.short	(.L_27 - .L_26)


	//   ....[0]....
	.align		4
.L_26:
        /*0028*/ 	.word	index@(__assertfail)


	//----- nvinfo : EIATTR_MERCURY_ISA_VERSION
	.align		4
.L_27:
        /*002c*/ 	.byte	0x03, 0x5f
        /*002e*/ 	.short	0x0101


	//----- nvinfo : EIATTR_COOP_GROUP_MASK_REGIDS
	.align		4
        /*0030*/ 	.byte	0x04, 0x29
        /*0032*/ 	.short	(.L_29 - .L_28)


	//   ....[0]....
.L_28:
        /*0034*/ 	.word	0xffffffff


	//   ....[1]....
        /*0038*/ 	.word	0xffffffff


	//   ....[2]....
        /*003c*/ 	.word	0xffffffff


	//   ....[3]....
        /*0040*/ 	.word	0xffffffff


	//   ....[4]....
        /*0044*/ 	.word	0xffffffff


	//   ....[5]....
        /*0048*/ 	.word	0xffffffff


	//   ....[6]....
        /*004c*/ 	.word	0xffffffff


	//   ....[7]....
        /*0050*/ 	.word	0xffffffff


	//   ....[8]....
        /*0054*/ 	.word	0xffffffff


	//   ....[9]....
        /*0058*/ 	.word	0xffffffff


	//   ....[10]....
        /*005c*/ 	.word	0xffffffff


	//   ....[11]....
        /*0060*/ 	.word	0xffffffff


	//   ....[12]....
        /*0064*/ 	.word	0xffffffff


	//   ....[13]....
        /*0068*/ 	.word	0xffffffff


	//   ....[14]....
        /*006c*/ 	.word	0xffffffff


	//   ....[15]....
        /*0070*/ 	.word	0xffffffff


	//   ....[16]....
        /*0074*/ 	.word	0xffffffff


	//----- nvinfo : EIATTR_COOP_GROUP_INSTR_OFFSETS
	.align		4
.L_29:
        /*0078*/ 	.byte	0x04, 0x28
        /*007a*/ 	.short	(.L_31 - .L_30)


	//   ....[0]....
.L_30:
        /*007c*/ 	.word	0x00000050


	//   ....[1]....
        /*0080*/ 	.word	0x00000140


	//   ....[2]....
        /*0084*/ 	.word	0x00000270


	//   ....[3]....
        /*0088*/ 	.word	0x00000410


	//   ....[4]....
        /*008c*/ 	.word	0x00000550


	//   ....[5]....
        /*0090*/ 	.word	0x000014b0


	//   ....[6]....
        /*0094*/ 	.word	0x00001540


	//   ....[7]....
        /*0098*/ 	.word	0x00001960


	//   ....[8]....
        /*009c*/ 	.word	0x00001b20


	//   ....[9]....
        /*00a0*/ 	.word	0x00003c50


	//   ....[10]....
        /*00a4*/ 	.word	0x00003c60


	//   ....[11]....
        /*00a8*/ 	.word	0x00003c90


	//   ....[12]....
        /*00ac*/ 	.word	0x00003ca0


	//   ....[13]....
        /*00b0*/ 	.word	0x00006020


	//   ....[14]....
        /*00b4*/ 	.word	0x00006060


	//   ....[15]....
        /*00b8*/ 	.word	0x000060a0


	//   ....[16]....
        /*00bc*/ 	.word	0x000060c0


	//----- nvinfo : EIATTR_SYSCALL_OFFSETS
	.align		4
.L_31:
        /*00c0*/ 	.byte	0x04, 0x46
        /*00c2*/ 	.short	(.L_33 - .L_32)


	//   ....[0]....
.L_32:
        /*00c4*/ 	.word	0x00006880


	//   ....[1]....
        /*00c8*/ 	.word	0x000069a0


	//----- nvinfo : EIATTR_MBARRIER_INSTR_OFFSETS
	.align		4
.L_33:
        /*00cc*/ 	.byte	0x04, 0x39
        /*00ce*/ 	.short	(.L_35 - .L_34)


	//   ....[0]....
.L_34:
        /*00d0*/ 	.word	0x00000240
        /*00d4*/ 	.word	0x000000ff
        /*00d8*/ 	.word	0x00004840
        /*00dc*/ 	.short	0x0100
        /*00de*/ 	.byte	0x08
	.zero		1


	//   ....[1]....
        /*00e0*/ 	.word	0x00000250
        /*00e4*/ 	.word	0x000000ff
        /*00e8*/ 	.word	0x00004848
        /*00ec*/ 	.short	0x0100
        /*00ee*/ 	.byte	0x08
	.zero		1


	//   ....[2]....
        /*00f0*/ 	.word	0x00000380
        /*00f4*/ 	.word	0x000000ff
        /*00f8*/ 	.word	0x00004800
        /*00fc*/ 	.short	0x0100
        /*00fe*/ 	.byte	0x08
	.zero		1


	//   ....[3]....
        /*0100*/ 	.word	0x00000390
        /*0104*/ 	.word	0x000000ff
        /*0108*/ 	.word	0x00004820
        /*010c*/ 	.short	0x0100
        /*010e*/ 	.byte	0x08
	.zero		1


	//   ....[4]....
        /*0110*/ 	.word	0x000003a0
        /*0114*/ 	.word	0x000000ff
        /*0118*/ 	.word	0x00004808
        /*011c*/ 	.short	0x0100
        /*011e*/ 	.byte	0x08
	.zero		1


	//   ....[5]....
        /*0120*/ 	.word	0x000003b0
        /*0124*/ 	.word	0x000000ff
        /*0128*/ 	.word	0x00004828
        /*012c*/ 	.short	0x0100
        /*012e*/ 	.byte	0x08
	.zero		1


	//   ....[6]....
        /*0130*/ 	.word	0x000003c0
        /*0134*/ 	.word	0x000000ff
        /*0138*/ 	.word	0x00004810
        /*013c*/ 	.short	0x0100
        /*013e*/ 	.byte	0x08
	.zero		1


	//   ....[7]....
        /*0140*/ 	.word	0x000003d0
        /*0144*/ 	.word	0x000000ff
        /*0148*/ 	.word	0x00004830
        /*014c*/ 	.short	0x0100
        /*014e*/ 	.byte	0x08
	.zero		1


	//   ....[8]....
        /*0150*/ 	.word	0x000003e0
        /*0154*/ 	.word	0x000000ff
        /*0158*/ 	.word	0x00004818
        /*015c*/ 	.short	0x0100
        /*015e*/ 	.byte	0x08
	.zero		1


	//   ....[9]....
        /*0160*/ 	.word	0x000003f0
        /*0164*/ 	.word	0x000000ff
        /*0168*/ 	.word	0x00004838
        /*016c*/ 	.short	0x0100
        /*016e*/ 	.byte	0x08
	.zero		1


	//   ....[10]....
        /*0170*/ 	.word	0x00000520
        /*0174*/ 	.word	0x000000ff
        /*0178*/ 	.word	0x00004850
        /*017c*/ 	.short	0x0100
        /*017e*/ 	.byte	0x08
	.zero		1


	//   ....[11]....
        /*0180*/ 	.word	0x00000530
        /*0184*/ 	.word	0x000000ff
        /*0188*/ 	.word	0x00004858
        /*018c*/ 	.short	0x0100
        /*018e*/ 	.byte	0x08
	.zero		1


	//   ....[12]....
        /*0190*/ 	.word	0x00000670
        /*0194*/ 	.word	0x00000003
        /*0198*/ 	.word	0x00004848
        /*019c*/ 	.short	0x010a
        /*019e*/ 	.byte	0x3f
	.zero		1


	//   ....[13]....
        /*01a0*/ 	.word	0x00000930
        /*01a4*/ 	.word	0x00000003
        /*01a8*/ 	.word	0x00004820
        /*01ac*/ 	.short	0x010a
        /*01ae*/ 	.byte	0x3f
	.zero		1


	//   ....[14]....
        /*01b0*/ 	.word	0x00000ae0
        /*01b4*/ 	.word	0x00000000
        /*01b8*/ 	.word	0x00004820
        /*01bc*/ 	.short	0x010a
        /*01be*/ 	.byte	0x3f
	.zero		1


	//   ....[15]....
        /*01c0*/ 	.word	0x00000d00
        /*01c4*/ 	.word	0x00000002
        /*01c8*/ 	.word	0x00004820
        /*01cc*/ 	.short	0x010a
        /*01ce*/ 	.byte	0x3f
	.zero		1


	//   ....[16]....
        /*01d0*/ 	.word	0x00000f10
        /*01d4*/ 	.word	0x00000003
        /*01d8*/ 	.word	0x00004820
        /*01dc*/ 	.short	0x010a
        /*01de*/ 	.byte	0x3f
	.zero		1


	//   ....[17]....
        /*01e0*/ 	.word	0x00001140
        /*01e4*/ 	.word	0x00000002
        /*01e8*/ 	.word	0x00004840
        /*01ec*/ 	.short	0x010a
        /*01ee*/ 	.byte	0x3f
	.zero		1


	//   ....[18]....
        /*01f0*/ 	.word	0x00001160
        /*01f4*/ 	.word	0x00000002
        /*01f8*/ 	.word	0x00004800
        /*01fc*/ 	.short	0x010a
        /*01fe*/ 	.byte	0x3f
	.zero		1


	//   ....[19]....
        /*0200*/ 	.word	0x00002080
        /*0204*/ 	.word	0x00000002
        /*0208*/ 	.word	0x00004808
        /*020c*/ 	.short	0x010a
        /*020e*/ 	.byte	0x3f
	.zero		1


	//   ....[20]....
        /*0210*/ 	.word	0x00003440
        /*0214*/ 	.word	0x0000000a
        /*0218*/ 	.word	0x00000000
        /*021c*/ 	.short	0x0101
        /*021e*/ 	.byte	0x3f
	.zero		1


	//   ....[21]....
        /*0220*/ 	.word	0x00003500
        /*0224*/ 	.word	0x00000009
        /*0228*/ 	.word	0x00004800
        /*022c*/ 	.short	0x010a
        /*022e*/ 	.byte	0x3f
	.zero		1


	//   ....[22]....
        /*0230*/ 	.word	0x00003610
        /*0234*/ 	.word	0x00000000
        /*0238*/ 	.word	0x00004820
        /*023c*/ 	.short	0x010a
        /*023e*/ 	.byte	0x3f
	.zero		1


	//   ....[23]....
        /*0240*/ 	.word	0x00003d50
        /*0244*/ 	.word	0x00000012
        /*0248*/ 	.word	0x00000000
        /*024c*/ 	.short	0x0101
        /*024e*/ 	.byte	0x3f
	.zero		1


	//   ....[24]....
        /*0250*/ 	.word	0x00003da0
        /*0254*/ 	.word	0x00000066
        /*0258*/ 	.word	0x00004800
        /*025c*/ 	.short	0x010a
        /*025e*/ 	.byte	0x3f
	.zero		1


	//   ....[25]....
        /*0260*/ 	.word	0x00005cc0
        /*0264*/ 	.word	0x0000000a
        /*0268*/ 	.word	0x00000000
        /*026c*/ 	.short	0x0101
        /*026e*/ 	.byte	0x3f
	.zero		1


	//   ....[26]....
        /*0270*/ 	.word	0x00005d40
        /*0274*/ 	.word	0x0000000a
        /*0278*/ 	.word	0x00004820
        /*027c*/ 	.short	0x010a
        /*027e*/ 	.byte	0x3f
	.zero		1


	//   ....[27]....
        /*0280*/ 	.word	0x00006d50
        /*0284*/ 	.word	0x00000003
        /*0288*/ 	.word	0x00004848
        /*028c*/ 	.short	0x010a
        /*028e*/ 	.byte	0x3f
	.zero		1


	//   ....[28]....
        /*0290*/ 	.word	0x00006da0
        /*0294*/ 	.word	0x00000003
        /*0298*/ 	.word	0x00004820
        /*029c*/ 	.short	0x010a
        /*029e*/ 	.byte	0x3f
	.zero		1


	//   ....[29]....
        /*02a0*/ 	.word	0x00006df0
        /*02a4*/ 	.word	0x00000000
        /*02a8*/ 	.word	0x00004820
        /*02ac*/ 	.short	0x010a
        /*02ae*/ 	.byte	0x3f
	.zero		1


	//   ....[30]....
        /*02b0*/ 	.word	0x00006e40
        /*02b4*/ 	.word	0x00000002
        /*02b8*/ 	.word	0x00004820
        /*02bc*/ 	.short	0x010a
        /*02be*/ 	.byte	0x3f
	.zero		1


	//   ....[31]....
        /*02c0*/ 	.word	0x00006e90
        /*02c4*/ 	.word	0x00000003
        /*02c8*/ 	.word	0x00004820
        /*02cc*/ 	.short	0x010a
        /*02ce*/ 	.byte	0x3f
	.zero		1


	//   ....[32]....
        /*02d0*/ 	.word	0x00006ee0
        /*02d4*/ 	.word	0x00000002
        /*02d8*/ 	.word	0x00004840
        /*02dc*/ 	.short	0x010a
        /*02de*/ 	.byte	0x3f
	.zero		1


	//   ....[33]....
        /*02e0*/ 	.word	0x00006f30
        /*02e4*/ 	.word	0x00000002
        /*02e8*/ 	.word	0x00004800
        /*02ec*/ 	.short	0x010a
        /*02ee*/ 	.byte	0x3f
	.zero		1


	//   ....[34]....
        /*02f0*/ 	.word	0x00006f80
        /*02f4*/ 	.word	0x00000002
        /*02f8*/ 	.word	0x00004808
        /*02fc*/ 	.short	0x010a
        /*02fe*/ 	.byte	0x3f
	.zero		1


	//   ....[35]....
        /*0300*/ 	.word	0x00006fd0
        /*0304*/ 	.word	0x00000009
        /*0308*/ 	.word	0x00004800
        /*030c*/ 	.short	0x010a
        /*030e*/ 	.byte	0x3f
	.zero		1


	//   ....[36]....
        /*0310*/ 	.word	0x00007020
        /*0314*/ 	.word	0x00000000
        /*0318*/ 	.word	0x00004820
        /*031c*/ 	.short	0x010a
        /*031e*/ 	.byte	0x3f
	.zero		1


	//   ....[37]....
        /*0320*/ 	.word	0x00007070
        /*0324*/ 	.word	0x00000066
        /*0328*/ 	.word	0x00004800
        /*032c*/ 	.short	0x010a
        /*032e*/ 	.byte	0x3f
	.zero		1


	//   ....[38]....
        /*0330*/ 	.word	0x000070c0
        /*0334*/ 	.word	0x0000000a
        /*0338*/ 	.word	0x00004820
        /*033c*/ 	.short	0x010a
        /*033e*/ 	.byte	0x3f
	.zero		1


	//----- nvinfo : EIATTR_NUM_MBARRIERS
	.align		4
.L_35:
        /*0340*/ 	.byte	0x03, 0x38
        /*0342*/ 	.short	0x000c


	//----- nvinfo : EIATTR_EXIT_INSTR_OFFSETS
	.align		4
        /*0344*/ 	.byte	0x04, 0x1c
        /*0346*/ 	.short	(.L_37 - .L_36)


	//   ....[0]....
.L_36:
        /*0348*/ 	.word	0x00006d40


	//----- nvinfo : EIATTR_MAX_THREADS
	.align		4
.L_37:
        /*034c*/ 	.byte	0x04, 0x05
        /*034e*/ 	.short	(.L_39 - .L_38)
.L_38:
        /*0350*/ 	.word	0x00000080
        /*0354*/ 	.word	0x00000001
        /*0358*/ 	.word	0x00000001


	//----- nvinfo : EIATTR_CRS_STACK_SIZE
	.align		4
.L_39:
        /*035c*/ 	.byte	0x04, 0x1e
        /*035e*/ 	.short	(.L_41 - .L_40)
.L_40:
        /*0360*/ 	.word	0x00000000


	//----- nvinfo : EIATTR_CBANK_PARAM_SIZE
	.align		4
.L_41:
        /*0364*/ 	.byte	0x03, 0x19
        /*0366*/ 	.short	0x0870


	//----- nvinfo : EIATTR_PARAM_CBANK
	.align		4
        /*0368*/ 	.byte	0x04, 0x0a
        /*036a*/ 	.short	(.L_43 - .L_42)
	.align		4
.L_42:
        /*036c*/ 	.word	index@(.nv.constant0._ZN7cutlass13device_kernelINS_4fmha6kernel13FmhaKernelTmaINS1_10collective15FmhaMainloopTmaINS_6half_tEfN4cute5tupleIJNS7_1CILi64EEENS9_ILi128EEENS9_ILi16EEEEEENS4_13DefaultFusionEJEEENS4_15FmhaFwdEpilogueIS6_fNS8_IJSA_SC_SB_EEEEEJEEEEEvNT_6ParamsE)
        /*0370*/ 	.short	0x0210
        /*0372*/ 	.short	0x0870


	//----- nvinfo : EIATTR_SW_WAR
	.align		4
.L_43:
        /*0374*/ 	.byte	0x04, 0x36
        /*0376*/ 	.short	(.L_45 - .L_44)
.L_44:
        /*0378*/ 	.word	0x00000008
.L_45:


//--------------------- .nv.callgraph             --------------------------
	.section	.nv.callgraph,"",@"SHT_CUDA_CALLGRAPH"
	.align	4
	.sectionentsize	8
	.align		4
        /*0000*/ 	.word	0x00000000
	.align		4
        /*0004*/ 	.word	0xffffffff
	.align		4
        /*0008*/ 	.word	index@(_ZN7cutlass13device_kernelINS_4fmha6kernel13FmhaKernelTmaINS1_10collective15FmhaMainloopTmaINS_6half_tEfN4cute5tupleIJNS7_1CILi64EEENS9_ILi128EEENS9_ILi16EEEEEENS4_13DefaultFusionEJEEENS4_15FmhaFwdEpilogueIS6_fNS8_IJSA_SC_SB_EEEEEJEEEEEvNT_6ParamsE)
	.align		4
        /*000c*/ 	.word	index@(__assertfail)
	.align		4
        /*0010*/ 	.word	0x00000000
	.align		4
        /*0014*/ 	.word	0xfffffffe
	.align		4
        /*0018*/ 	.word	0x00000000
	.align		4
        /*001c*/ 	.word	0xfffffffd
	.align		4
        /*0020*/ 	.word	0x00000000
	.align		4
        /*0024*/ 	.word	0xfffffffc


//--------------------- .nv.constant4             --------------------------
	.section	.nv.constant4,"a",@progbits
	.align	8
	.align		8
.nv.constant4:
        /*0000*/ 	.dword	__assertfail
	.align		8
        /*0008*/ 	.dword	__unnamed_1
	.align		8
        /*0010*/ 	.dword	_ZN39_INTERNAL_03002181_4_k_cu_24a1c365_27284cuda3std3__45__cpo5beginE
	.align		8
        /*0018*/ 	.dword	_ZN39_INTERNAL_03002181_4_k_cu_24a1c365_27284cuda3std3__45__cpo3endE
	.align		8
        /*0020*/ 	.dword	_ZN39_INTERNAL_03002181_4_k_cu_24a1c365_27284cuda3std3__45__cpo6cbeginE
	.align		8
        /*0028*/ 	.dword	_ZN39_INTERNAL_03002181_4_k_cu_24a1c365_27284cuda3std3__45__cpo4cendE
	.align		8
        /*0030*/ 	.dword	_ZN39_INTERNAL_03002181_4_k_cu_24a1c365_27284cuda3std3__441_GLOBAL__N__03002181_4_k_cu_24a1c365_27286ignoreE
	.align		8
        /*0038*/ 	.dword	_ZN39_INTERNAL_03002181_4_k_cu_24a1c365_27284cuda3std3__419piecewise_constructE
	.align		8
        /*0040*/ 	.dword	_ZN39_INTERNAL_03002181_4_k_cu_24a1c365_27284cuda3std3__48in_placeE
	.align		8
        /*0048*/ 	.dword	_ZN39_INTERNAL_03002181_4_k_cu_24a1c365_27284cuda3std6ranges3__45__cpo4swapE
	.align		8
        /*0050*/ 	.dword	_ZN39_INTERNAL_03002181_4_k_cu_24a1c365_27284cuda3std6ranges3__45__cpo9iter_moveE
	.align		8
        /*0058*/ 	.dword	_ZN39_INTERNAL_03002181_4_k_cu_24a1c365_27284cute7productE
	.align		8
        /*0060*/ 	.dword	_ZN39_INTERNAL_03002181_4_k_cu_24a1c365_27284cute1_E
	.align		8
        /*0068*/ 	.dword	$str$23
	.align		8
        /*0070*/ 	.dword	$str$24


//--------------------- .text._ZN7cutlass13device_kernelINS_4fmha6kernel13FmhaKernelTmaINS1_10collective15FmhaMainloopTmaINS_6half_tEfN4cute5tupleIJNS7_1CILi64EEENS9_ILi128EEENS9_ILi16EEEEEENS4_13DefaultFusionEJEEENS4_15FmhaFwdEpilogueIS6_fNS8_IJSA_SC_SB_EEEEEJEEEEEvNT_6ParamsE --------------------------
	.section	.text._ZN7cutlass13device_kernelINS_4fmha6kernel13FmhaKernelTmaINS1_10collective15FmhaMainloopTmaINS_6half_tEfN4cute5tupleIJNS7_1CILi64EEENS9_ILi128EEENS9_ILi16EEEEEENS4_13DefaultFusionEJEEENS4_15FmhaFwdEpilogueIS6_fNS8_IJSA_SC_SB_EEEEEJEEEEEvNT_6ParamsE,"ax",@progbits
	.align	128
.text._ZN7cutlass13device_kernelINS_4fmha6kernel13FmhaKernelTmaINS1_10collective15FmhaMainloopTmaINS_6half_tEfN4cute5tupleIJNS7_1CILi64EEENS9_ILi128EEENS9_ILi16EEEEEENS4_13DefaultFusionEJEEENS4_15FmhaFwdEpilogueIS6_fNS8_IJSA_SC_SB_EEEEEJEEEEEvNT_6ParamsE:
        .type           _ZN7cutlass13device_kernelINS_4fmha6kernel13FmhaKernelTmaINS1_10collective15FmhaMainloopTmaINS_6half_tEfN4cute5tupleIJNS7_1CILi64EEENS9_ILi128EEENS9_ILi16EEEEEENS4_13DefaultFusionEJEEENS4_15FmhaFwdEpilogueIS6_fNS8_IJSA_SC_SB_EEEEEJEEEEEvNT_6ParamsE,@function
        .size           _ZN7cutlass13device_kernelINS_4fmha6kernel13FmhaKernelTmaINS1_10collective15FmhaMainloopTmaINS_6half_tEfN4cute5tupleIJNS7_1CILi64EEENS9_ILi128EEENS9_ILi16EEEEEENS4_13DefaultFusionEJEEENS4_15FmhaFwdEpilogueIS6_fNS8_IJSA_SC_SB_EEEEEJEEEEEvNT_6ParamsE,(.L_x_74 - _ZN7cutlass13device_kernelINS_4fmha6kernel13FmhaKernelTmaINS1_10collective15FmhaMainloopTmaINS_6half_tEfN4cute5tupleIJNS7_1CILi64EEENS9_ILi128EEENS9_ILi16EEEEEENS4_13DefaultFusionEJEEENS4_15FmhaFwdEpilogueIS6_fNS8_IJSA_SC_SB_EEEEEJEEEEEvNT_6ParamsE)
        .other          _ZN7cutlass13device_kernelINS_4fmha6kernel13FmhaKernelTmaINS1_10collective15FmhaMainloopTmaINS_6half_tEfN4cute5tupleIJNS7_1CILi64EEENS9_ILi128EEENS9_ILi16EEEEEENS4_13DefaultFusionEJEEENS4_15FmhaFwdEpilogueIS6_fNS8_IJSA_SC_SB_EEEEEJEEEEEvNT_6ParamsE,@"STO_CUDA_ENTRY STV_DEFAULT"
_ZN7cutlass13device_kernelINS_4fmha6kernel13FmhaKernelTmaINS1_10collective15FmhaMainloopTmaINS_6half_tEfN4cute5tupleIJNS7_1CILi64EEENS9_ILi128EEENS9_ILi16EEEEEENS4_13DefaultFusionEJEEENS4_15FmhaFwdEpilogueIS6_fNS8_IJSA_SC_SB_EEEEEJEEEEEvNT_6ParamsE:
[----:B------:R-:W1:Y:S01]  /*0000*/  LDC R1, c[0x0][0x28] ;  /* 0x00000a00ff017b82 */ /* 0x000e620000000800 */
[----:B------:R-:W2:Y:S01]  /*0010*/  S2R R12, SR_TID.X ;  /* 0x00000000000c7919 */ /* 0x000ea20000002100 */
[----:B------:R-:W-:Y:S01]  /*0020*/  ELECT P0, URZ, PT ;  /* 0x00000000003f782f */ /* 0x000fe20003800000 */
[----:B------:R-:W-:Y:S01]  /*0030*/  BSSY B0, `(.L_x_0) ;  /* 0x0000010000007945 */ /* 0x000fe20003800000 */
[----:B--2---:R-:W-:-:S05]  /*0040*/  SHF.R.U32.HI R8, RZ, 0x5, R12 ;  /* 0x00000005ff087819 */ /* 0x004fca000001160c */
[----:B------:R-:W2:Y:S02]  /*0050*/  SHFL.IDX PT, R0, R8, RZ, 0x1f ;  /* 0x00001fff08007589 */ /* 0x000ea400000e0000 */
[----:B--2---:R-:W-:-:S13]  /*0060*/  ISETP.NE.OR P0, PT, R0, RZ, !P0 ;  /* 0x000000ff0000720c */ /* 0x004fda0004705670 */
[----:B-1----:R-:W-:Y:S05]  /*0070*/  @P0 BRA `(.L_x_1) ;  /* 0x00000000002c0947 */ /* 0x002fea0003800000 */
[----:B------:R-:W-:Y:S02]  /*0080*/  ULDC.64 UR4, c[0x0][0x198] ;  /* 0x0000660000047ab9 */ /* 0x000fe40000000a00 */
[----:B------:R-:W-:Y:S02]  /*0090*/  UIADD3 UR6, UP0, UR4, 0xf0, URZ ;  /* 0x000000f004067890 */ /* 0x000fe4000ff1e03f */
[----:B------:R-:W-:Y:S02]  /*00a0*/  UIADD3 UR8, UP1, UR4, 0x1f0, URZ ;  /* 0x000001f004087890 */ /* 0x000fe4000ff3e03f */
[----:B------:R-:W-:Y:S02]  /*00b0*/  UIADD3 UR4, UP2, UR4, 0x2f0, URZ ;  /* 0x000002f004047890 */ /* 0x000fe4000ff5e03f */
[----:B------:R-:W-:Y:S02]  /*00c0*/  UIADD3.X UR7, URZ, UR5, URZ, UP0, !UPT ;  /* 0x000000053f077290 */ /* 0x000fe400087fe43f */
[----:B------:R-:W-:-:S02]  /*00d0*/  UIADD3.X UR9, URZ, UR5, URZ, UP1, !UPT ;  /* 0x000000053f097290 */ /* 0x000fc40008ffe43f */
[----:B------:R-:W-:-:S05]  /*00e0*/  UIADD3.X UR5, URZ, UR5, URZ, UP2, !UPT ;  /* 0x000000053f057290 */ /* 0x000fca00097fe43f */
[----:B------:R1:W-:Y:S02]  /*00f0*/  UTMACCTL.PF [UR6] ;  /* 0x00000000060079b9 */ /* 0x0003e40008040000 */
[----:B------:R1:W-:Y:S02]  /*0100*/  UTMACCTL.PF [UR8] ;  /* 0x00000000080079b9 */ /* 0x0003e40008040000 */
[----:B------:R1:W-:Y:S02]  /*0110*/  UTMACCTL.PF [UR4] ;  /* 0x00000000040079b9 */ /* 0x0003e40008040000 */
[----:B-1----:R-:W-:Y:S01]  /*0120*/  NOP ;  /* 0x0000000000007918 */ /* 0x002fe20000000000 */
.L_x_1:
[----:B------:R-:W-:Y:S05]  /*0130*/  BSYNC B0 ;  /* 0x0000000000007941 */ /* 0x000fea0003800000 */
.L_x_0:
[----:B------:R-:W1:Y:S02]  /*0140*/  SHFL.IDX PT, R0, R8, RZ, 0x1f ;  /* 0x00001fff08007589 */ /* 0x000e6400000e0000 */
[----:B-1----:R-:W-:-:S13]  /*0150*/  ISETP.NE.AND P0, PT, R0, RZ, PT ;  /* 0x000000ff0000720c */ /* 0x002fda0003f05270 */
[----:B------:R-:W-:Y:S05]  /*0160*/  @P0 BRA `(.L_x_2) ;  /* 0x0000000000400947 */ /* 0x000fea0003800000 */
[----:B------:R-:W1:Y:S01]  /*0170*/  S2UR UR8, SR_CgaCtaId ;  /* 0x00000000000879c3 */ /* 0x000e620000008800 */
[----:B------:R-:W-:Y:S01]  /*0180*/  UMOV UR4, 0x400 ;  /* 0x0000040000047882 */ /* 0x000fe20000000000 */
[----:B------:R-:W-:Y:S01]  /*0190*/  UMOV UR5, 0x1 ;  /* 0x0000000100057882 */ /* 0x000fe20000000000 */
[----:B------:R-:W-:Y:S01]  /*01a0*/  UMOV UR6, 0x80 ;  /* 0x0000008000067882 */ /* 0x000fe20000000000 */
[----:B------:R-:W-:Y:S01]  /*01b0*/  ELECT P0, URZ, PT ;  /* 0x00000000003f782f */ /* 0x000fe20003800000 */
[----:B------:R-:W-:-:S04]  /*01c0*/  UIADD3 UR6, -UR6, 0x100000, URZ ;  /* 0x0010000006067890 */ /* 0x000fc8000fffe13f */
[----:B------:R-:W-:Y:S02]  /*01d0*/  USHF.L.U32 UR7, UR6, 0xb, URZ ;  /* 0x0000000b06077899 */ /* 0x000fe4000800063f */
[----:B------:R-:W-:Y:S02]  /*01e0*/  USHF.L.U32 UR6, UR6, 0x1, URZ ;  /* 0x0000000106067899 */ /* 0x000fe4000800063f */
[----:B-1----:R-:W-:Y:S02]  /*01f0*/  ULEA UR8, UR8, UR4, 0x18 ;  /* 0x0000000408087291 */ /* 0x002fe4000f8ec03f */
[----:B------:R-:W-:-:S04]  /*0200*/  UIADD3 UR4, -UR5, 0x100000, URZ ;  /* 0x0010000005047890 */ /* 0x000fc8000fffe13f */
[----:B------:R-:W-:Y:S02]  /*0210*/  USHF.L.U32 UR5, UR4, 0xb, URZ ;  /* 0x0000000b04057899 */ /* 0x000fe4000800063f */
[----:B------:R-:W-:Y:S01]  /*0220*/  USHF.L.U32 UR4, UR4, 0x1, URZ ;  /* 0x0000000104047899 */ /* 0x000fe2000800063f */
[----:B------:R-:W1:Y:S11]  /*0230*/  FENCE.VIEW.ASYNC.S ;  /* 0x00000000000073c6 */ /* 0x000e760000000000 */
[----:B-1----:R1:W2:Y:S01]  /*0240*/  SYNCS.EXCH.64 URZ, [UR8+0x4840], UR4 ;  /* 0x00484004083f75b2 */ /* 0x0022a20008000100 */
[----:B------:R1:W3:Y:S01]  /*0250*/  SYNCS.EXCH.64 URZ, [UR8+0x4848], UR6 ;  /* 0x00484806083f75b2 */ /* 0x0002e20008000100 */
[----:B------:R-:W-:Y:S01]  /*0260*/  NOP ;  /* 0x0000000000007918 */ /* 0x000fe20000000000 */
.L_x_2:
[----:B------:R-:W4:Y:S01]  /*0270*/  SHFL.IDX PT, R0, R8, RZ, 0x1f ;  /* 0x00001fff08007589 */ /* 0x000f2200000e0000 */
[----:B------:R-:W-:Y:S01]  /*0280*/  NOP ;  /* 0x0000000000007918 */ /* 0x000fe20000000000 */
[----:B----4-:R-:W-:-:S13]  /*0290*/  ISETP.NE.AND P0, PT, R0, RZ, PT ;  /* 0x000000ff0000720c */ /* 0x010fda0003f05270 */
[----:B------:R-:W-:Y:S05]  /*02a0*/  @P0 BRA `(.L_x_3) ;  /* 0x0000000000580947 */ /* 0x000fea0003800000 */
[----:B-1----:R-:W1:Y:S01]  /*02b0*/  S2UR UR5, SR_CgaCtaId ;  /* 0x00000000000579c3 */ /* 0x002e620000008800 */
[----:B------:R-:W-:Y:S01]  /*02c0*/  UMOV UR4, 0x400 ;  /* 0x0000040000047882 */ /* 0x000fe20000000000 */
[----:B------:R-:W-:Y:S01]  /*02d0*/  UMOV UR6, 0x1 ;  /* 0x0000000100067882 */ /* 0x000fe20000000000 */
[----:B------:R-:W-:Y:S01]  /*02e0*/  UMOV UR7, 0x80 ;  /* 0x0000008000077882 */ /* 0x000fe20000000000 */
[----:B------:R-:W-:Y:S01]  /*02f0*/  ELECT P0, URZ, PT ;  /* 0x00000000003f782f */ /* 0x000fe20003800000 */
[----:B-1----:R-:W-:Y:S02]  /*0300*/  ULEA UR8, UR5, UR4, 0x18 ;  /* 0x0000000405087291 */ /* 0x002fe4000f8ec03f */
[----:B------:R-:W-:-:S04]  /*0310*/  UIADD3 UR4, -UR6, 0x100000, URZ ;  /* 0x0010000006047890 */ /* 0x000fc8000fffe13f */
[----:B------:R-:W-:Y:S02]  /*0320*/  USHF.L.U32 UR5, UR4, 0xb, URZ ;  /* 0x0000000b04057899 */ /* 0x000fe4000800063f */
[----:B------:R-:W-:Y:S02]  /*0330*/  USHF.L.U32 UR4, UR4, 0x1, URZ ;  /* 0x0000000104047899 */ /* 0x000fe4000800063f */
[----:B------:R-:W-:-:S04]  /*0340*/  UIADD3 UR6, -UR7, 0x100000, URZ ;  /* 0x0010000007067890 */ /* 0x000fc8000fffe13f */
[----:B------:R-:W-:Y:S02]  /*0350*/  USHF.L.U32 UR7, UR6, 0xb, URZ ;  /* 0x0000000b06077899 */ /* 0x000fe4000800063f */
[----:B------:R-:W-:Y:S01]  /*0360*/  USHF.L.U32 UR6, UR6, 0x1, URZ ;  /* 0x0000000106067899 */ /* 0x000fe2000800063f */
[----:B------:R-:W1:Y:S03]  /*0370*/  FENCE.VIEW.ASYNC.S ;  /* 0x00000000000073c6 */ /* 0x000e660000000000 */
[----:B-1----:R4:W1:Y:S08]  /*0380*/  SYNCS.EXCH.64 URZ, [UR8+0x4800], UR4 ;  /* 0x00480004083f75b2 */ /* 0x0028700008000100 */
[----:B------:R4:W1:Y:S01]  /*0390*/  SYNCS.EXCH.64 URZ, [UR8+0x4820], UR6 ;  /* 0x00482006083f75b2 */ /* 0x0008620008000100 */
[----:B------:R4:W1:Y:S01]  /*03a0*/  SYNCS.EXCH.64 URZ, [UR8+0x4808], UR4 ;  /* 0x00480804083f75b2 */ /* 0x0008620008000100 */
[----:B------:R4:W1:Y:S01]  /*03b0*/  SYNCS.EXCH.64 URZ, [UR8+0x4828], UR6 ;  /* 0x00482806083f75b2 */ /* 0x0008620008000100 */
[----:B------:R4:W1:Y:S01]  /*03c0*/  SYNCS.EXCH.64 URZ, [UR8+0x4810], UR4 ;  /* 0x00481004083f75b2 */ /* 0x0008620008000100 */
[----:B------:R4:W1:Y:S01]  /*03d0*/  SYNCS.EXCH.64 URZ, [UR8+0x4830], UR6 ;  /* 0x00483006083f75b2 */ /* 0x0008620008000100 */
[----:B------:R4:W1:Y:S01]  /*03e0*/  SYNCS.EXCH.64 URZ, [UR8+0x4818], UR4 ;  /* 0x00481804083f75b2 */ /* 0x0008620008000100 */
[----:B------:R4:W1:Y:S02]  /*03f0*/  SYNCS.EXCH.64 URZ, [UR8+0x4838], UR6 ;  /* 0x00483806083f75b2 */ /* 0x0008640008000100 */
[----:B----4-:R-:W-:Y:S01]  /*0400*/  NOP ;  /* 0x0000000000007918 */ /* 0x010fe20000000000 */
.L_x_3:
        /* <DEDUP_REMOVED lines=18> */
[----:B------:R4:W1:Y:S02]  /*0530*/  SYNCS.EXCH.64 URZ, [UR8+0x4858], UR6 ;  /* 0x00485806083f75b2 */ /* 0x0008640008000100 */
[----:B----4-:R-:W-:Y:S01]  /*0540*/  NOP ;  /* 0x0000000000007918 */ /* 0x010fe20000000000 */
.L_x_4:
[----:B------:R-:W4:Y:S01]  /*0550*/  SHFL.IDX PT, R8, R8, RZ, 0x1f ;  /* 0x00001fff08087589 */ /* 0x000f2200000e0000 */
[----:B------:R-:W-:Y:S01]  /*0560*/  ELECT P0, URZ, PT ;  /* 0x00000000003f782f */ /* 0x000fe20003800000 */
[----:B------:R-:W-:Y:S01]  /*0570*/  NOP ;  /* 0x0000000000007918 */ /* 0x000fe20000000000 */
[----:B------:R-:W4:Y:S01]  /*0580*/  S2UR UR36, SR_CTAID.Y ;  /* 0x00000000002479c3 */ /* 0x000f220000002600 */
[----:B------:R-:W-:Y:S01]  /*0590*/  BSSY B0, `(.L_x_5) ;  /* 0x0000024000007945 */ /* 0x000fe20003800000 */
[----:B------:R-:W-:Y:S02]  /*05a0*/  MOV R7, RZ ;  /* 0x000000ff00077202 */ /* 0x000fe40000000f00 */
[----:B------:R-:W-:-:S04]  /*05b0*/  LOP3.LUT R16, R12, 0x7f, RZ, 0xc0, !PT ;  /* 0x0000007f0c107812 */ /* 0x000fc800078ec0ff */
[----:B------:R-:W4:Y:S08]  /*05c0*/  S2UR UR37, SR_CTAID.Z ;  /* 0x00000000002579c3 */ /* 0x000f300000002700 */
[----:B-123--:R-:W-:Y:S01]  /*05d0*/  BAR.SYNC.DEFER_BLOCKING 0x0 ;  /* 0x0000000000007b1d */ /* 0x00efe20000010000 */
[----:B----4-:R-:W-:-:S13]  /*05e0*/  ISETP.EQ.AND P1, PT, R8, RZ, P0 ;  /* 0x000000ff0800720c */ /* 0x010fda0000722270 */
[----:B------:R-:W-:Y:S05]  /*05f0*/  @!P1 BRA `(.L_x_6) ;  /* 0x0000000000749947 */ /* 0x000fea0003800000 */
[----:B------:R-:W1:Y:S01]  /*0600*/  S2R R3, SR_CgaCtaId ;  /* 0x0000000000037919 */ /* 0x000e620000008800 */
[----:B------:R-:W-:Y:S01]  /*0610*/  IMAD.MOV.U32 R2, RZ, RZ, 0x1 ;  /* 0x00000001ff027424 */ /* 0x000fe200078e00ff */
[----:B------:R-:W-:Y:S02]  /*0620*/  MOV R0, 0x400 ;  /* 0x0000040000007802 */ /* 0x000fe40000000f00 */
[----:B------:R-:W-:Y:S02]  /*0630*/  ISETP.NE.AND P3, PT, R16, RZ, PT ;  /* 0x000000ff1000720c */ /* 0x000fe40003f65270 */
[----:B------:R-:W-:Y:S02]  /*0640*/  SHF.L.U32 R2, R2, 0x1f, RZ ;  /* 0x0000001f02027819 */ /* 0x000fe400000006ff */
[----:B-1----:R-:W-:Y:S02]  /*0650*/  LEA R3, R3, R0, 0x18 ;  /* 0x0000000003037211 */ /* 0x002fe400078ec0ff */
[----:B------:R-:W1:Y:S02]  /*0660*/  S2R R0, SR_CTAID.X ;  /* 0x0000000000007919 */ /* 0x000e640000002500 */
[----:B------:R-:W2:Y:S02]  /*0670*/  SYNCS.PHASECHK.TRANS64.TRYWAIT P2, [R3+URZ+0x4848], R2 ;  /* 0x00484802030075a7 */ /* 0x000ea4000804017f */
[----:B-12---:R-:W-:Y:S05]  /*0680*/  @!P2 BRA `(.L_x_7) ;  /* 0x0000006400b0a947 */ /* 0x006fea0003800000 */
.L_x_57:
[----:B------:R-:W-:Y:S01]  /*0690*/  SHF.L.U32 R0, R0, 0x6, RZ ;  /* 0x0000000600007819 */ /* 0x000fe200000006ff */
[----:B------:R-:W-:Y:S06]  /*06a0*/  @P3 BRA `(.L_x_8) ;  /* 0x0000000000143947 */ /* 0x000fec0003800000 */
[----:B------:R-:W-:Y:S01]  /*06b0*/  LOP3.LUT P2, RZ, R12, 0x1f, RZ, 0xc0, !PT ;  /* 0x0000001f0cff7812 */ /* 0x000fe2000784c0ff */
[----:B-1----:R-:W-:-:S04]  /*06c0*/  IMAD.MOV.U32 R2, RZ, RZ, 0x800 ;  /* 0x00000800ff027424 */ /* 0x002fc800078e00ff */
[----:B------:R2:W-:Y:S08]  /*06d0*/  SYNCS.ARRIVE.TRANS64 RZ, [R3+URZ+0x4840], R2 ;  /* 0x0048400203ff79a7 */ /* 0x0005f0000800003f */
[----:B------:R-:W-:Y:S05]  /*06e0*/  @!P2 BRA `(.L_x_8) ;  /* 0x000000000004a947 */ /* 0x000fea0003800000 */
[----:B------:R-:W-:Y:S01]  /*06f0*/  BPT.TRAP 0x1 ;  /* 0x000000040000795c */ /* 0x000fe20000300000 */
.L_x_8:
[----:B------:R-:W-:Y:S01]  /*0700*/  R2UR UR8, R3 ;  /* 0x00000000030872ca */ /* 0x000fe200000e0000 */
[----:B------:R-:W-:Y:S01]  /*0710*/  ULDC.64 UR4, c[0x0][0x198] ;  /* 0x0000660000047ab9 */ /* 0x000fe20000000a00 */
[----:B------:R-:W-:Y:S01]  /*0720*/  R2UR UR11, R0 ;  /* 0x00000000000b72ca */ /* 0x000fe200000e0000 */
[----:B------:R-:W-:Y:S01]  /*0730*/  UIADD3 UR4, UP0, UR4, 0xf0, URZ ;  /* 0x000000f004047890 */ /* 0x000fe2000ff1e03f */
[----:B------:R-:W-:Y:S01]  /*0740*/  UMOV UR6, 0x0 ;  /* 0x0000000000067882 */ /* 0x000fe20000000000 */
[----:B------:R-:W-:Y:S02]  /*0750*/  UMOV UR7, 0x10000000 ;  /* 0x1000000000077882 */ /* 0x000fe40000000000 */
[----:B------:R-:W-:Y:S01]  /*0760*/  UIADD3.X UR5, URZ, UR5, URZ, UP0, !UPT ;  /* 0x000000053f057290 */ /* 0x000fe200087fe43f */
[----:B------:R-:W-:Y:S01]  /*0770*/  UMOV UR10, URZ ;  /* 0x0000003f000a7c82 */ /* 0x000fe20008000000 */
[----:B------:R-:W-:Y:S01]  /*0780*/  UMOV UR12, UR36 ;  /* 0x00000024000c7c82 */ /* 0x000fe20008000000 */
[----:B------:R-:W-:-:S03]  /*0790*/  UMOV UR13, UR37 ;  /* 0x00000025000d7c82 */ /* 0x000fc60008000000 */
[----:B------:R-:W-:-:S09]  /*07a0*/  UIADD3 UR9, UR8, 0x4840, URZ ;  /* 0x0000484008097890 */ /* 0x000fd2000fffe03f */
[----:B------:R3:W-:Y:S02]  /*07b0*/  UTMALDG.4D [UR8], [UR4], desc[UR6] ;  /* 0x00000608040075b4 */ /* 0x0007e40008019000 */
[----:B---3--:R-:W-:Y:S01]  /*07c0*/  NOP ;  /* 0x0000000000007918 */ /* 0x008fe20000000000 */
.L_x_6:
[----:B------:R-:W-:Y:S05]  /*07d0*/  BSYNC B0 ;  /* 0x0000000000007941 */ /* 0x000fea0003800000 */
.L_x_5:
[----:B------:R-:W3:Y:S01]  /*07e0*/  LDC R96, c[0x0][0x28c] ;  /* 0x0000a300ff607b82 */ /* 0x000ee20000000800 */
[----:B------:R-:W-:Y:S01]  /*07f0*/  BSSY B0, `(.L_x_9) ;  /* 0x0000090000007945 */ /* 0x000fe20003800000 */
[----:B------:R-:W-:Y:S01]  /*0800*/  IMAD.MOV.U32 R4, RZ, RZ, 0x1 ;  /* 0x00000001ff047424 */ /* 0x000fe200078e00ff */
[----:B------:R-:W-:Y:S02]  /*0810*/  MOV R5, RZ ;  /* 0x000000ff00057202 */ /* 0x000fe40000000f00 */
[----:B---3--:R-:W-:-:S04]  /*0820*/  IADD3 R0, R96, 0x7f, RZ ;  /* 0x0000007f60007810 */ /* 0x008fc80007ffe0ff */
[----:B-12---:R-:W-:-:S04]  /*0830*/  SHF.R.S32.HI R3, RZ, 0x1f, R0 ;  /* 0x0000001fff037819 */ /* 0x006fc80000011400 */
[----:B------:R-:W-:-:S04]  /*0840*/  LEA.HI R3, R3, R0, RZ, 0x7 ;  /* 0x0000000003037211 */ /* 0x000fc800078f38ff */
[----:B------:R-:W-:-:S05]  /*0850*/  SHF.R.S32.HI R13, RZ, 0x7, R3 ;  /* 0x00000007ff0d7819 */ /* 0x000fca0000011403 */
[----:B------:R-:W-:Y:S01]  /*0860*/  IMAD.SHL.U32 R6, R13, 0x2, RZ ;  /* 0x000000020d067824 */ /* 0x000fe200078e00ff */
[----:B------:R-:W-:Y:S06]  /*0870*/  @!P1 BRA `(.L_x_10) ;  /* 0x00000008001c9947 */ /* 0x000fec0003800000 */
[----:B------:R-:W-:Y:S01]  /*0880*/  ISETP.GE.AND P1, PT, R96, 0x1, PT ;  /* 0x000000016000780c */ /* 0x000fe20003f26270 */
[----:B------:R-:W-:Y:S01]  /*0890*/  IMAD.MOV.U32 R5, RZ, RZ, RZ ;  /* 0x000000ffff057224 */ /* 0x000fe200078e00ff */
[----:B------:R-:W-:Y:S02]  /*08a0*/  LOP3.LUT R9, R12, 0x1f, RZ, 0xc0, !PT ;  /* 0x0000001f0c097812 */ /* 0x000fe400078ec0ff */
[----:B------:R-:W-:-:S09]  /*08b0*/  MOV R7, RZ ;  /* 0x000000ff00077202 */ /* 0x000fd20000000f00 */
[----:B------:R-:W-:Y:S05]  /*08c0*/  @!P1 BRA `(.L_x_11) ;  /* 0x0000000000e49947 */ /* 0x000fea0003800000 */
[----:B------:R-:W1:Y:S01]  /*08d0*/  S2R R3, SR_CgaCtaId ;  /* 0x0000000000037919 */ /* 0x000e620000008800 */
[----:B------:R-:W-:Y:S02]  /*08e0*/  MOV R0, 0x400 ;  /* 0x0000040000007802 */ /* 0x000fe40000000f00 */
[----:B------:R-:W-:Y:S02]  /*08f0*/  MOV R2, 0x1 ;  /* 0x0000000100027802 */ /* 0x000fe40000000f00 */
[----:B------:R-:W-:Y:S02]  /*0900*/  ISETP.NE.AND P2, PT, R16, RZ, PT ;  /* 0x000000ff1000720c */ /* 0x000fe40003f45270 */
[----:B-1----:R-:W-:Y:S02]  /*0910*/  LEA R3, R3, R0, 0x18 ;  /* 0x0000000003037211 */ /* 0x002fe400078ec0ff */
[----:B------:R-:W-:-:S04]  /*0920*/  SHF.L.U32 R0, R2, 0x1f, RZ ;  /* 0x0000001f02007819 */ /* 0x000fc800000006ff */
[----:B------:R-:W1:Y:S02]  /*0930*/  SYNCS.PHASECHK.TRANS64.TRYWAIT P1, [R3+URZ+0x4820], R0 ;  /* 0x00482000030075a7 */ /* 0x000e64000802017f */
[----:B-1----:R-:W-:Y:S05]  /*0940*/  @!P1 BRA `(.L_x_12) ;  /* 0x0000006400149947 */ /* 0x002fea0003800000 */
.L_x_58:
[----:B------:R-:W-:Y:S01]  /*0950*/  MOV R5, 0x1 ;  /* 0x0000000100057802 */ /* 0x000fe20000000f00 */
[----:B------:R-:W-:Y:S06]  /*0960*/  @P2 BRA `(.L_x_13) ;  /* 0x0000000000142947 */ /* 0x000fec0003800000 */
[----:B------:R-:W-:Y:S01]  /*0970*/  ISETP.NE.AND P1, PT, R9, RZ, PT ;  /* 0x000000ff0900720c */ /* 0x000fe20003f25270 */
[----:B-1----:R-:W-:-:S04]  /*0980*/  IMAD.MOV.U32 R0, RZ, RZ, 0x1000 ;  /* 0x00001000ff007424 */ /* 0x002fc800078e00ff */
[----:B------:R2:W-:Y:S08]  /*0990*/  SYNCS.ARRIVE.TRANS64 RZ, [R3+URZ+0x4800], R0 ;  /* 0x0048000003ff79a7 */ /* 0x0005f0000800003f */
[----:B------:R-:W-:Y:S05]  /*09a0*/  @!P1 BRA `(.L_x_13) ;  /* 0x0000000000049947 */ /* 0x000fea0003800000 */
[----:B------:R-:W-:Y:S01]  /*09b0*/  BPT.TRAP 0x1 ;  /* 0x000000040000795c */ /* 0x000fe20000300000 */
.L_x_13:
[----:B------:R-:W3:Y:S01]  /*09c0*/  S2R R7, SR_CgaCtaId ;  /* 0x0000000000077919 */ /* 0x000ee20000008800 */
[----:B------:R-:W-:Y:S01]  /*09d0*/  R2UR UR33, R3 ;  /* 0x00000000032172ca */ /* 0x000fe200000e0000 */
[----:B------:R-:W-:Y:S01]  /*09e0*/  ULDC.64 UR4, c[0x0][0x198] ;  /* 0x0000660000047ab9 */ /* 0x000fe20000000a00 */
[----:B-12---:R-:W-:Y:S01]  /*09f0*/  MOV R0, 0x400 ;  /* 0x0000040000007802 */ /* 0x006fe20000000f00 */
[----:B------:R-:W-:Y:S01]  /*0a00*/  UIADD3 UR4, UP0, UR4, 0x1f0, URZ ;  /* 0x000001f004047890 */ /* 0x000fe2000ff1e03f */
[----:B------:R-:W-:Y:S01]  /*0a10*/  MOV R3, 0x1 ;  /* 0x0000000100037802 */ /* 0x000fe20000000f00 */
[----:B------:R-:W-:Y:S01]  /*0a20*/  UMOV UR6, 0x0 ;  /* 0x0000000000067882 */ /* 0x000fe20000000000 */
[----:B------:R-:W-:Y:S01]  /*0a30*/  UMOV UR7, 0x10000000 ;  /* 0x1000000000077882 */ /* 0x000fe20000000000 */
[----:B------:R-:W-:Y:S01]  /*0a40*/  UIADD3.X UR5, URZ, UR5, URZ, UP0, !UPT ;  /* 0x000000053f057290 */ /* 0x000fe200087fe43f */
[----:B------:R-:W-:Y:S01]  /*0a50*/  SHF.L.U32 R3, R3, 0x1f, RZ ;  /* 0x0000001f03037819 */ /* 0x000fe200000006ff */
[----:B------:R-:W-:Y:S01]  /*0a60*/  UMOV UR34, URZ ;  /* 0x0000003f00227c82 */ /* 0x000fe20008000000 */
[----:B------:R-:W-:Y:S01]  /*0a70*/  UMOV UR35, URZ ;  /* 0x0000003f00237c82 */ /* 0x000fe20008000000 */
[----:B------:R-:W-:-:S02]  /*0a80*/  ISETP.NE.AND P2, PT, R16, RZ, PT ;  /* 0x000000ff1000720c */ /* 0x000fc40003f45270 */
[----:B------:R-:W-:Y:S02]  /*0a90*/  UIADD3 UR32, UR33, 0x800, URZ ;  /* 0x0000080021207890 */ /* 0x000fe4000fffe03f */
[----:B------:R-:W-:-:S09]  /*0aa0*/  UIADD3 UR33, UR33, 0x4800, URZ ;  /* 0x0000480021217890 */ /* 0x000fd2000fffe03f */
[----:B------:R1:W-:Y:S01]  /*0ab0*/  UTMALDG.4D [UR32], [UR4], desc[UR6] ;  /* 0x00000620040075b4 */ /* 0x0003e20008019000 */
[----:B---3--:R-:W-:-:S04]  /*0ac0*/  LEA R2, R7, R0, 0x18 ;  /* 0x0000000007027211 */ /* 0x008fc800078ec0ff */
[----:B------:R-:W-:-:S04]  /*0ad0*/  LEA R0, R5, R2, 0x3 ;  /* 0x0000000205007211 */ /* 0x000fc800078e18ff */
[----:B------:R-:W2:Y:S02]  /*0ae0*/  SYNCS.PHASECHK.TRANS64.TRYWAIT P1, [R0+URZ+0x4820], R3 ;  /* 0x00482003000075a7 */ /* 0x000ea4000802017f */
[----:B-12---:R-:W-:Y:S05]  /*0af0*/  @!P1 BRA `(.L_x_14) ;  /* 0x0000006000bc9947 */ /* 0x006fea0003800000 */
.L_x_59:
[----:B------:R-:W-:Y:S01]  /*0b00*/  IMAD.MOV.U32 R7, RZ, RZ, 0x1 ;  /* 0x00000001ff077424 */ /* 0x000fe200078e00ff */
[----:B------:R-:W-:Y:S06]  /*0b10*/  @P2 BRA `(.L_x_15) ;  /* 0x0000000000142947 */ /* 0x000fec0003800000 */
[----:B------:R-:W-:Y:S02]  /*0b20*/  ISETP.NE.AND P1, PT, R9, RZ, PT ;  /* 0x000000ff0900720c */ /* 0x000fe40003f25270 */
[----:B-1----:R-:W-:-:S04]  /*0b30*/  MOV R3, 0x1000 ;  /* 0x0000100000037802 */ /* 0x002fc80000000f00 */
[----:B------:R2:W-:Y:S07]  /*0b40*/  SYNCS.ARRIVE.TRANS64 RZ, [R0+URZ+0x4800], R3 ;  /* 0x0048000300ff79a7 */ /* 0x0005ee000800003f */
[----:B------:R-:W-:Y:S05]  /*0b50*/  @!P1 BRA `(.L_x_15) ;  /* 0x0000000000049947 */ /* 0x000fea0003800000 */
[----:B------:R-:W-:Y:S01]  /*0b60*/  BPT.TRAP 0x1 ;  /* 0x000000040000795c */ /* 0x000fe20000300000 */
.L_x_15:
[C---:B------:R-:W-:Y:S01]  /*0b70*/  LEA R2, R5.reuse, R2, 0xc ;  /* 0x0000000205027211 */ /* 0x040fe200078e60ff */
[----:B------:R-:W-:Y:S01]  /*0b80*/  ULDC.64 UR4, c[0x0][0x198] ;  /* 0x0000660000047ab9 */ /* 0x000fe20000000a00 */
[----:B------:R-:W-:Y:S01]  /*0b90*/  R2UR UR33, R0 ;  /* 0x00000000002172ca */ /* 0x000fe200000e0000 */
[----:B------:R-:W-:Y:S01]  /*0ba0*/  UIADD3 UR4, UP0, UR4, 0x2f0, URZ ;  /* 0x000002f004047890 */ /* 0x000fe2000ff1e03f */
[----:B------:R-:W-:Y:S01]  /*0bb0*/  R2UR UR32, R2 ;  /* 0x00000000022072ca */ /* 0x000fe200000e0000 */
[----:B------:R-:W-:Y:S01]  /*0bc0*/  UMOV UR6, 0x0 ;  /* 0x0000000000067882 */ /* 0x000fe20000000000 */
[----:B------:R-:W-:Y:S01]  /*0bd0*/  UMOV UR7, 0x10000000 ;  /* 0x1000000000077882 */ /* 0x000fe20000000000 */
[----:B------:R-:W-:Y:S01]  /*0be0*/  UIADD3.X UR5, URZ, UR5, URZ, UP0, !UPT ;  /* 0x000000053f057290 */ /* 0x000fe200087fe43f */
[----:B------:R-:W-:Y:S01]  /*0bf0*/  VIADD R5, R5, 0x1 ;  /* 0x0000000105057836 */ /* 0x000fe20000000000 */
[----:B------:R-:W-:Y:S01]  /*0c00*/  UMOV UR34, URZ ;  /* 0x0000003f00227c82 */ /* 0x000fe20008000000 */
[----:B------:R-:W-:-:S05]  /*0c10*/  UMOV UR35, URZ ;  /* 0x0000003f00237c82 */ /* 0x000fca0008000000 */
[----:B------:R-:W-:Y:S02]  /*0c20*/  UIADD3 UR33, UR33, 0x4800, URZ ;  /* 0x0000480021217890 */ /* 0x000fe4000fffe03f */
[----:B------:R-:W-:-:S09]  /*0c30*/  UIADD3 UR32, UR32, 0x800, URZ ;  /* 0x0000080020207890 */ /* 0x000fd2000fffe03f */
[----:B------:R3:W-:Y:S02]  /*0c40*/  UTMALDG.4D [UR32], [UR4], desc[UR6] ;  /* 0x00000620040075b4 */ /* 0x0007e40008019000 */
[----:B---3--:R-:W-:Y:S01]  /*0c50*/  NOP ;  /* 0x0000000000007918 */ /* 0x008fe20000000000 */
.L_x_11:
[----:B------:R-:W-:Y:S02]  /*0c60*/  ISETP.GE.AND P1, PT, R96, 0x81, PT ;  /* 0x000000816000780c */ /* 0x000fe40003f26270 */
[----:B------:R-:W-:-:S11]  /*0c70*/  MOV R4, 0x1 ;  /* 0x0000000100047802 */ /* 0x000fd60000000f00 */
[----:B------:R-:W-:Y:S05]  /*0c80*/  @!P1 BRA `(.L_x_16) ;  /* 0x0000000400149947 */ /* 0x000fea0003800000 */
[----:B-12---:R-:W1:Y:S01]  /*0c90*/  S2R R3, SR_CgaCtaId ;  /* 0x0000000000037919 */ /* 0x006e620000008800 */
[----:B------:R-:W-:Y:S02]  /*0ca0*/  MOV R0, 0x400 ;  /* 0x0000040000007802 */ /* 0x000fe40000000f00 */
[----:B------:R-:W-:Y:S02]  /*0cb0*/  MOV R2, 0x1 ;  /* 0x0000000100027802 */ /* 0x000fe40000000f00 */
[----:B------:R-:W-:Y:S02]  /*0cc0*/  ISETP.NE.AND P2, PT, R16, RZ, PT ;  /* 0x000000ff1000720c */ /* 0x000fe40003f45270 */
[----:B-1----:R-:W-:Y:S02]  /*0cd0*/  LEA R0, R3, R0, 0x18 ;  /* 0x0000000003007211 */ /* 0x002fe400078ec0ff */
[----:B------:R-:W-:-:S03]  /*0ce0*/  SHF.L.U32 R3, R2, 0x1f, RZ ;  /* 0x0000001f02037819 */ /* 0x000fc600000006ff */
[----:B------:R-:W-:-:S04]  /*0cf0*/  IMAD R2, R5, 0x8, R0 ;  /* 0x0000000805027824 */ /* 0x000fc800078e0200 */
[----:B------:R-:W1:Y:S02]  /*0d00*/  SYNCS.PHASECHK.TRANS64.TRYWAIT P1, [R2+URZ+0x4820], R3 ;  /* 0x00482003020075a7 */ /* 0x000e64000802017f */
[----:B-1----:R-:W-:Y:S05]  /*0d10*/  @!P1 BRA `(.L_x_17) ;  /* 0x0000006000489947 */ /* 0x002fea0003800000 */
.L_x_60:
[----:B------:R-:W-:Y:S05]  /*0d20*/  @P2 BRA `(.L_x_18) ;  /* 0x0000000000142947 */ /* 0x000fea0003800000 */
[----:B------:R-:W-:Y:S02]  /*0d30*/  ISETP.NE.AND P1, PT, R9, RZ, PT ;  /* 0x000000ff0900720c */ /* 0x000fe40003f25270 */
[----:B-1----:R-:W-:-:S04]  /*0d40*/  MOV R3, 0x1000 ;  /* 0x0000100000037802 */ /* 0x002fc80000000f00 */
[----:B------:R2:W-:Y:S07]  /*0d50*/  SYNCS.ARRIVE.TRANS64 RZ, [R2+URZ+0x4800], R3 ;  /* 0x0048000302ff79a7 */ /* 0x0005ee000800003f */
[----:B------:R-:W-:Y:S05]  /*0d60*/  @!P1 BRA `(.L_x_18) ;  /* 0x0000000000049947 */ /* 0x000fea0003800000 */
[----:B------:R-:W-:Y:S01]  /*0d70*/  BPT.TRAP 0x1 ;  /* 0x000000040000795c */ /* 0x000fe20000300000 */
.L_x_18:
[----:B-12---:R-:W1:Y:S01]  /*0d80*/  S2R R3, SR_CgaCtaId ;  /* 0x0000000000037919 */ /* 0x006e620000008800 */
[C---:B------:R-:W-:Y:S01]  /*0d90*/  LEA R0, R5.reuse, R0, 0xc ;  /* 0x0000000005007211 */ /* 0x040fe200078e60ff */
[----:B------:R-:W-:Y:S01]  /*0da0*/  VIADD R5, R5, 0x1 ;  /* 0x0000000105057836 */ /* 0x000fe20000000000 */
[----:B------:R-:W-:Y:S01]  /*0db0*/  R2UR UR35, R7 ;  /* 0x00000000072372ca */ /* 0x000fe200000e0000 */
[----:B------:R-:W-:Y:S01]  /*0dc0*/  ULDC.64 UR4, c[0x0][0x198] ;  /* 0x0000660000047ab9 */ /* 0x000fe20000000a00 */
[----:B------:R-:W-:Y:S01]  /*0dd0*/  R2UR UR33, R2 ;  /* 0x00000000022172ca */ /* 0x000fe200000e0000 */
[----:B------:R-:W-:Y:S01]  /*0de0*/  UIADD3 UR4, UP0, UR4, 0x1f0, URZ ;  /* 0x000001f004047890 */ /* 0x000fe2000ff1e03f */
[----:B------:R-:W-:Y:S01]  /*0df0*/  R2UR UR32, R0 ;  /* 0x00000000002072ca */ /* 0x000fe200000e0000 */
[----:B------:R-:W-:Y:S01]  /*0e00*/  UMOV UR6, 0x0 ;  /* 0x0000000000067882 */ /* 0x000fe20000000000 */
[----:B------:R-:W-:Y:S01]  /*0e10*/  MOV R0, 0x400 ;  /* 0x0000040000007802 */ /* 0x000fe20000000f00 */
[----:B------:R-:W-:Y:S01]  /*0e20*/  UIADD3.X UR5, URZ, UR5, URZ, UP0, !UPT ;  /* 0x000000053f057290 */ /* 0x000fe200087fe43f */
[C---:B------:R-:W-:Y:S01]  /*0e30*/  ISETP.NE.AND P2, PT, R5.reuse, 0x4, PT ;  /* 0x000000040500780c */ /* 0x040fe20003f45270 */
[----:B------:R-:W-:Y:S01]  /*0e40*/  UMOV UR7, 0x10000000 ;  /* 0x1000000000077882 */ /* 0x000fe20000000000 */
[C---:B------:R-:W-:Y:S01]  /*0e50*/  ISETP.NE.AND P1, PT, R5.reuse, 0x4, PT ;  /* 0x000000040500780c */ /* 0x040fe20003f25270 */
[----:B------:R-:W-:Y:S01]  /*0e60*/  UMOV UR34, URZ ;  /* 0x0000003f00227c82 */ /* 0x000fe20008000000 */
[----:B------:R-:W-:Y:S01]  /*0e70*/  SEL R5, R5, RZ, P2 ;  /* 0x000000ff05057207 */ /* 0x000fe20001000000 */
[----:B------:R-:W-:Y:S01]  /*0e80*/  USHF.L.U32 UR35, UR35, 0x7, URZ ;  /* 0x0000000723237899 */ /* 0x000fe2000800063f */
[----:B------:R-:W-:Y:S01]  /*0e90*/  SEL R4, RZ, 0x1, !P1 ;  /* 0x00000001ff047807 */ /* 0x000fe20004800000 */
[----:B------:R-:W-:Y:S01]  /*0ea0*/  UIADD3 UR33, UR33, 0x4800, URZ ;  /* 0x0000480021217890 */ /* 0x000fe2000fffe03f */
[----:B------:R-:W-:Y:S01]  /*0eb0*/  ISETP.NE.AND P2, PT, R16, RZ, PT ;  /* 0x000000ff1000720c */ /* 0x000fe20003f45270 */
[----:B------:R-:W-:-:S09]  /*0ec0*/  UIADD3 UR32, UR32, 0x800, URZ ;  /* 0x0000080020207890 */ /* 0x000fd2000fffe03f */
[----:B------:R2:W-:Y:S01]  /*0ed0*/  UTMALDG.4D [UR32], [UR4], desc[UR6] ;  /* 0x00000620040075b4 */ /* 0x0005e20008019000 */
[----:B-1----:R-:W-:Y:S02]  /*0ee0*/  LEA R2, R3, R0, 0x18 ;  /* 0x0000000003027211 */ /* 0x002fe400078ec0ff */
[----:B------:R-:W-:Y:S02]  /*0ef0*/  SHF.L.U32 R0, R4, 0x1f, RZ ;  /* 0x0000001f04007819 */ /* 0x000fe400000006ff */
[----:B------:R-:W-:-:S04]  /*0f00*/  LEA R3, R5, R2, 0x3 ;  /* 0x0000000205037211 */ /* 0x000fc800078e18ff */
[----:B------:R-:W1:Y:S02]  /*0f10*/  SYNCS.PHASECHK.TRANS64.TRYWAIT P1, [R3+URZ+0x4820], R0 ;  /* 0x00482000030075a7 */ /* 0x000e64000802017f */
[----:B-12---:R-:W-:Y:S05]  /*0f20*/  @!P1 BRA `(.L_x_19) ;  /* 0x0000005c00d89947 */ /* 0x006fea0003800000 */
.L_x_61:
[----:B------:R-:W-:Y:S05]  /*0f30*/  @P2 BRA `(.L_x_20) ;  /* 0x0000000000142947 */ /* 0x000fea0003800000 */
[----:B------:R-:W-:Y:S02]  /*0f40*/  ISETP.NE.AND P1, PT, R9, RZ, PT ;  /* 0x000000ff0900720c */ /* 0x000fe40003f25270 */
[----:B-1----:R-:W-:-:S04]  /*0f50*/  MOV R0, 0x1000 ;  /* 0x0000100000007802 */ /* 0x002fc80000000f00 */
[----:B------:R2:W-:Y:S07]  /*0f60*/  SYNCS.ARRIVE.TRANS64 RZ, [R3+URZ+0x4800], R0 ;  /* 0x0048000003ff79a7 */ /* 0x0005ee000800003f */
[----:B------:R-:W-:Y:S05]  /*0f70*/  @!P1 BRA `(.L_x_20) ;  /* 0x0000000000049947 */ /* 0x000fea0003800000 */
[----:B------:R-:W-:Y:S01]  /*0f80*/  BPT.TRAP 0x1 ;  /* 0x000000040000795c */ /* 0x000fe20000300000 */
.L_x_20:
[----:B------:R-:W-:Y:S01]  /*0f90*/  IMAD R2, R5, 0x1000, R2 ;  /* 0x0000100005027824 */ /* 0x000fe200078e0202 */
[----:B------:R-:W-:Y:S01]  /*0fa0*/  R2UR UR35, R7 ;  /* 0x00000000072372ca */ /* 0x000fe200000e0000 */
[----:B------:R-:W-:Y:S01]  /*0fb0*/  ULDC.64 UR4, c[0x0][0x198] ;  /* 0x0000660000047ab9 */ /* 0x000fe20000000a00 */
[----:B------:R-:W-:Y:S01]  /*0fc0*/  R2UR UR33, R3 ;  /* 0x00000000032172ca */ /* 0x000fe200000e0000 */
[----:B------:R-:W-:Y:S01]  /*0fd0*/  UIADD3 UR4, UP0, UR4, 0x2f0, URZ ;  /* 0x000002f004047890 */ /* 0x000fe2000ff1e03f */
[----:B------:R-:W-:Y:S01]  /*0fe0*/  R2UR UR32, R2 ;  /* 0x00000000022072ca */ /* 0x000fe200000e0000 */
[----:B------:R-:W-:Y:S01]  /*0ff0*/  UMOV UR6, 0x0 ;  /* 0x0000000000067882 */ /* 0x000fe20000000000 */
[----:B------:R-:W-:Y:S01]  /*1000*/  UMOV UR7, 0x10000000 ;  /* 0x1000000000077882 */ /* 0x000fe20000000000 */
[----:B------:R-:W-:Y:S01]  /*1010*/  UIADD3.X UR5, URZ, UR5, URZ, UP0, !UPT ;  /* 0x000000053f057290 */ /* 0x000fe200087fe43f */
[----:B------:R-:W-:Y:S01]  /*1020*/  IADD3 R5, R5, 0x1, RZ ;  /* 0x0000000105057810 */ /* 0x000fe20007ffe0ff */
[----:B------:R-:W-:Y:S01]  /*1030*/  UMOV UR34, URZ ;  /* 0x0000003f00227c82 */ /* 0x000fe20008000000 */
[----:B------:R-:W-:-:S02]  /*1040*/  IADD3 R7, R7, 0x1, RZ ;  /* 0x0000000107077810 */ /* 0x000fc40007ffe0ff */
[C---:B------:R-:W-:Y:S01]  /*1050*/  ISETP.NE.AND P1, PT, R5.reuse, 0x4, PT ;  /* 0x000000040500780c */ /* 0x040fe20003f25270 */
[----:B------:R-:W-:Y:S02]  /*1060*/  USHF.L.U32 UR35, UR35, 0x7, URZ ;  /* 0x0000000723237899 */ /* 0x000fe4000800063f */
[----:B------:R-:W-:Y:S01]  /*1070*/  UIADD3 UR33, UR33, 0x4800, URZ ;  /* 0x0000480021217890 */ /* 0x000fe2000fffe03f */
[----:B-12---:R-:W-:Y:S01]  /*1080*/  SEL R3, RZ, 0x1, P1 ;  /* 0x00000001ff037807 */ /* 0x006fe20000800000 */
[----:B------:R-:W-:Y:S01]  /*1090*/  UIADD3 UR32, UR32, 0x800, URZ ;  /* 0x0000080020207890 */ /* 0x000fe2000fffe03f */
[----:B------:R-:W-:Y:S02]  /*10a0*/  SEL R5, R5, RZ, P1 ;  /* 0x000000ff05057207 */ /* 0x000fe40000800000 */
[----:B------:R-:W-:-:S06]  /*10b0*/  LOP3.LUT R4, R4, R3, RZ, 0x3c, !PT ;  /* 0x0000000304047212 */ /* 0x000fcc00078e3cff */
[----:B------:R3:W-:Y:S02]  /*10c0*/  UTMALDG.4D [UR32], [UR4], desc[UR6] ;  /* 0x00000620040075b4 */ /* 0x0007e40008019000 */
[----:B---3--:R-:W-:Y:S01]  /*10d0*/  NOP ;  /* 0x0000000000007918 */ /* 0x008fe20000000000 */
.L_x_16:
[----:B------:R-:W-:-:S07]  /*10e0*/  VIADD R6, R6, 0xfffffffc ;  /* 0xfffffffc06067836 */ /* 0x000fce0000000000 */
.L_x_10:
[----:B------:R-:W-:Y:S05]  /*10f0*/  BSYNC B0 ;  /* 0x0000000000007941 */ /* 0x000fea0003800000 */
.L_x_9:
[----:B-12---:R-:W1:Y:S01]  /*1100*/  S2R R3, SR_CgaCtaId ;  /* 0x0000000000037919 */ /* 0x006e620000008800 */
[----:B------:R-:W-:Y:S02]  /*1110*/  MOV R2, 0x400 ;  /* 0x0000040000027802 */ /* 0x000fe40000000f00 */
[----:B------:R-:W-:Y:S02]  /*1120*/  SHF.L.U32 R89, RZ, 0x1f, RZ ;  /* 0x0000001fff597819 */ /* 0x000fe400000006ff */
[----:B-1----:R-:W-:-:S04]  /*1130*/  LEA R2, R3, R2, 0x18 ;  /* 0x0000000203027211 */ /* 0x002fc800078ec0ff */
[----:B------:R-:W1:Y:S02]  /*1140*/  SYNCS.PHASECHK.TRANS64.TRYWAIT P1, [R2+URZ+0x4840], R89 ;  /* 0x00484059020075a7 */ /* 0x000e64000802017f */
[----:B-1----:R-:W-:Y:S05]  /*1150*/  @!P1 BRA `(.L_x_21) ;  /* 0x0000005c00609947 */ /* 0x002fea0003800000 */
.L_x_62:
[----:B------:R-:W2:Y:S01]  /*1160*/  SYNCS.PHASECHK.TRANS64.TRYWAIT P1, [R2+URZ+0x4800], R89 ;  /* 0x00480059020075a7 */ /* 0x000ea2000802017f */
[----:B------:R-:W-:Y:S01]  /*1170*/  MOV R3, RZ ;  /* 0x000000ff00037202 */ /* 0x000fe20000000f00 */
[----:B--2---:R-:W-:Y:S06]  /*1180*/  @!P1 BRA `(.L_x_22) ;  /* 0x0000005c00689947 */ /* 0x004fec0003800000 */
.L_x_63:
[----:B------:R-:W-:Y:S05]  /*1190*/  WARPSYNC.ALL ;  /* 0x0000000000007948 */ /* 0x000fea0003800000 */
[C---:B------:R-:W-:Y:S01]  /*11a0*/  R2UR UR14, R2.reuse ;  /* 0x00000000020e72ca */ /* 0x040fe200000e0000 */
[----:B------:R-:W-:Y:S01]  /*11b0*/  WARPGROUP.ARRIVE ;  /* 0x00000000000079c5 */ /* 0x000fe20000000000 */
[----:B------:R-:W-:Y:S01]  /*11c0*/  R2UR UR4, R2 ;  /* 0x00000000020472ca */ /* 0x000fe200000e0000 */
[----:B------:R-:W-:Y:S01]  /*11d0*/  UMOV UR5, 0xc0000010 ;  /* 0xc000001000057882 */ /* 0x000fe20000000000 */
[----:B------:R-:W-:-:S09]  /*11e0*/  UMOV UR7, 0xc0000010 ;  /* 0xc000001000077882 */ /* 0x000fd20000000000 */
[----:B------:R-:W-:Y:S02]  /*11f0*/  UIADD3 UR14, UR14, 0x800, URZ ;  /* 0x000008000e0e7890 */ /* 0x000fe4000fffe03f */
[----:B------:R-:W-:Y:S02]  /*1200*/  USHF.R.U32.HI UR4, URZ, 0x4, UR4 ;  /* 0x000000043f047899 */ /* 0x000fe40008011604 */
[----:B------:R-:W-:Y:S02]  /*1210*/  USHF.R.U32.HI UR14, URZ, 0x4, UR14 ;  /* 0x000000043f0e7899 */ /* 0x000fe4000801160e */
[----:B------:R-:W-:Y:S02]  /*1220*/  ULOP3.LUT UR4, UR4, 0x3fff, URZ, 0xc0, !UPT ;  /* 0x00003fff04047892 */ /* 0x000fe4000f8ec03f */
[----:B------:R-:W-:Y:S02]  /*1230*/  ULOP3.LUT UR14, UR14, 0x3fff, URZ, 0xc0, !UPT ;  /* 0x00003fff0e0e7892 */ /* 0x000fe4000f8ec03f */
[----:B------:R-:W-:-:S02]  /*1240*/  ULOP3.LUT UR4, UR4, 0x10000, URZ, 0xfc, !UPT ;  /* 0x0001000004047892 */ /* 0x000fc4000f8efc3f */
[----:B------:R-:W-:-:S07]  /*1250*/  ULOP3.LUT UR16, UR14, 0x10000, URZ, 0xfc, !UPT ;  /* 0x000100000e107892 */ /* 0x000fce000f8efc3f */
[----:B------:R-:W-:Y:S02]  /*1260*/  UMOV UR6, UR16 ;  /* 0x0000001000067c82 */ /* 0x000fe40008000000 */
[----:B------:R-:W-:Y:S01]  /*1270*/  HGMMA.64x128x16.F32 R24, gdesc[UR4], RZ, !UPT, gsb0 ;  /* 0x01e00000041879f0 */ /* 0x000fe2000c0008ff */
[----:B------:R-:W-:Y:S02]  /*1280*/  ULDC UR6, c[0x0][0x604] ;  /* 0x0001810000067ab9 */ /* 0x000fe40000000800 */
[----:B------:R-:W-:Y:S02]  /*1290*/  WARPGROUP.DEPBAR.LE gsb0, 0x0 ;  /* 0x00008000000079c5 */ /* 0x000fe40000010000 */
[----:B------:R-:W-:-:S04]  /*12a0*/  FMNMX R9, R24, R25, !PT ;  /* 0x0000001918097209 */ /* 0x000fc80007800000 */
        /* <DEDUP_REMOVED lines=28> */
[----:B------:R-:W-:Y:S02]  /*1470*/  FMNMX R0, R84, R9, !PT ;  /* 0x0000000954007209 */ /* 0x000fe40007800000 */
[----:B------:R-:W-:Y:S02]  /*1480*/  FMNMX R9, R26, R27, !PT ;  /* 0x0000001b1a097209 */ /* 0x000fe40007800000 */
[----:B------:R-:W-:Y:S02]  /*1490*/  FMNMX R10, R85, R0, !PT ;  /* 0x00000000550a7209 */ /* 0x000fe40007800000 */
[----:B------:R-:W-:-:S03]  /*14a0*/  FMNMX R0, R30, R9, !PT ;  /* 0x000000091e007209 */ /* 0x000fc60007800000 */
[----:B------:R-:W3:Y:S01]  /*14b0*/  SHFL.BFLY PT, R11, R10, 0x1, 0x1f ;  /* 0x0c201f000a0b7f89 */ /* 0x000ee200000e0000 */
[----:B------:R-:W-:-:S04]  /*14c0*/  FMNMX R9, R31, R0, !PT ;  /* 0x000000001f097209 */ /* 0x000fc80007800000 */
[----:B------:R-:W-:-:S04]  /*14d0*/  FMNMX R0, R34, R9, !PT ;  /* 0x0000000922007209 */ /* 0x000fc80007800000 */
[----:B------:R-:W-:-:S04]  /*14e0*/  FMNMX R9, R35, R0, !PT ;  /* 0x0000000023097209 */ /* 0x000fc80007800000 */
[----:B------:R-:W-:-:S04]  /*14f0*/  FMNMX R0, R38, R9, !PT ;  /* 0x0000000926007209 */ /* 0x000fc80007800000 */
[----:B------:R-:W-:-:S04]  /*1500*/  FMNMX R9, R39, R0, !PT ;  /* 0x0000000027097209 */ /* 0x000fc80007800000 */
[----:B------:R-:W-:Y:S02]  /*1510*/  FMNMX R0, R42, R9, !PT ;  /* 0x000000092a007209 */ /* 0x000fe40007800000 */
[----:B---3--:R-:W-:Y:S02]  /*1520*/  FMNMX R11, R10, R11, !PT ;  /* 0x0000000b0a0b7209 */ /* 0x008fe40007800000 */
        /* <DEDUP_REMOVED lines=9> */
[----:B------:R-:W-:Y:S02]  /*15c0*/  FMNMX R10, R58, R9, !PT ;  /* 0x000000093a0a7209 */ /* 0x000fe40007800000 */
[C---:B------:R-:W-:Y:S02]  /*15d0*/  FSETP.NEU.AND P1, PT, R0.reuse, -INF , PT ;  /* 0xff8000000000780b */ /* 0x040fe40003f2d000 */
[----:B------:R-:W-:Y:S02]  /*15e0*/  FMNMX R9, R59, R10, !PT ;  /* 0x0000000a3b097209 */ /* 0x000fe40007800000 */
[----:B------:R-:W-:-:S02]  /*15f0*/  FSEL R88, R0, RZ, P1 ;  /* 0x000000ff00587208 */ /* 0x000fc40000800000 */
[----:B------:R-:W-:-:S03]  /*1600*/  FMNMX R10, R62, R9, !PT ;  /* 0x000000093e0a7209 */ /* 0x000fc60007800000 */
[----:B------:R-:W-:Y:S01]  /*1610*/  FMUL R88, R88, UR6 ;  /* 0x0000000658587c20 */ /* 0x000fe20008400000 */
[----:B------:R-:W-:-:S03]  /*1620*/  FMNMX R9, R63, R10, !PT ;  /* 0x0000000a3f097209 */ /* 0x000fc60007800000 */
[--C-:B------:R-:W-:Y:S01]  /*1630*/  FFMA R14, R24, UR6, -R88.reuse ;  /* 0x00000006180e7c23 */ /* 0x100fe20008000858 */
[----:B------:R-:W-:Y:S01]  /*1640*/  FMNMX R10, R66, R9, !PT ;  /* 0x00000009420a7209 */ /* 0x000fe20007800000 */
[--C-:B------:R-:W-:Y:S01]  /*1650*/  FFMA R15, R25, UR6, -R88.reuse ;  /* 0x00000006190f7c23 */ /* 0x100fe20008000858 */
[--C-:B------:R-:W-:Y:S01]  /*1660*/  FFMA R28, R28, UR6, -R88.reuse ;  /* 0x000000061c1c7c23 */ /* 0x100fe20008000858 */
[--C-:B------:R-:W-:Y:S01]  /*1670*/  FFMA R11, R29, UR6, -R88.reuse ;  /* 0x000000061d0b7c23 */ /* 0x100fe20008000858 */
[----:B------:R-:W-:Y:S01]  /*1680*/  FMNMX R9, R67, R10, !PT ;  /* 0x0000000a43097209 */ /* 0x000fe20007800000 */
[--C-:B------:R-:W-:Y:S01]  /*1690*/  FFMA R19, R32, UR6, -R88.reuse ;  /* 0x0000000620137c23 */ /* 0x100fe20008000858 */
[----:B------:R-:W-:Y:S01]  /*16a0*/  FSETP.GEU.AND P2, PT, R14, -126, PT ;  /* 0xc2fc00000e00780b */ /* 0x000fe20003f4e000 */
        /* <DEDUP_REMOVED lines=12> */
[----:B------:R-:W-:Y:S01]  /*1770*/  @!P2 FMUL R14, R14, 0.5 ;  /* 0x3f0000000e0ea820 */ /* 0x000fe20000400000 */
[----:B------:R-:W-:Y:S01]  /*1780*/  FMNMX R9, R75, R10, !PT ;  /* 0x0000000a4b097209 */ /* 0x000fe20007800000 */
[--C-:B------:R-:W-:Y:S01]  /*1790*/  FFMA R23, R49, UR6, -R88.reuse ;  /* 0x0000000631177c23 */ /* 0x100fe20008000858 */
[----:B------:R-:W-:Y:S01]  /*17a0*/  FSETP.GEU.AND P5, PT, R19, -126, PT ;  /* 0xc2fc00001300780b */ /* 0x000fe20003fae000 */
[----:B------:R-:W-:Y:S01]  /*17b0*/  @!P3 FMUL R15, R15, 0.5 ;  /* 0x3f0000000f0fb820 */ /* 0x000fe20000400000 */
[----:B------:R-:W-:Y:S01]  /*17c0*/  FMNMX R10, R78, R9, !PT ;  /* 0x000000094e0a7209 */ /* 0x000fe20007800000 */
[----:B------:R-:W3:Y:S01]  /*17d0*/  MUFU.EX2 R14, R14 ;  /* 0x0000000e000e7308 */ /* 0x000ee20000000800 */
[----:B------:R-:W-:Y:S01]  /*17e0*/  FSETP.GEU.AND P1, PT, R20, -126, PT ;  /* 0xc2fc00001400780b */ /* 0x000fe20003f2e000 */
[----:B------:R-:W-:Y:S01]  /*17f0*/  @!P4 FMUL R28, R28, 0.5 ;  /* 0x3f0000001c1cc820 */ /* 0x000fe20000400000 */
[----:B------:R-:W-:Y:S01]  /*1800*/  FMNMX R9, R79, R10, !PT ;  /* 0x0000000a4f097209 */ /* 0x000fe20007800000 */
[--C-:B------:R-:W-:Y:S01]  /*1810*/  FFMA R32, R52, UR6, -R88.reuse ;  /* 0x0000000634207c23 */ /* 0x100fe20008000858 */
[--C-:B------:R-:W-:Y:S01]  /*1820*/  FFMA R33, R53, UR6, -R88.reuse ;  /* 0x0000000635217c23 */ /* 0x100fe20008000858 */
[----:B------:R-:W-:Y:S01]  /*1830*/  @!P6 FMUL R11, R11, 0.5 ;  /* 0x3f0000000b0be820 */ /* 0x000fe20000400000 */
[----:B------:R-:W-:Y:S01]  /*1840*/  FMNMX R18, R82, R9, !PT ;  /* 0x0000000952127209 */ /* 0x000fe20007800000 */
[----:B------:R-:W4:Y:S01]  /*1850*/  MUFU.EX2 R15, R15 ;  /* 0x0000000f000f7308 */ /* 0x000f220000000800 */
[--C-:B------:R-:W-:Y:S01]  /*1860*/  FFMA R40, R57, UR6, -R88.reuse ;  /* 0x0000000639287c23 */ /* 0x100fe20008000858 */
[----:B------:R-:W-:Y:S01]  /*1870*/  @!P5 FMUL R19, R19, 0.5 ;  /* 0x3f0000001313d820 */ /* 0x000fe20000400000 */
[----:B------:R-:W-:Y:S01]  /*1880*/  FMNMX R9, R83, R18, !PT ;  /* 0x0000001253097209 */ /* 0x000fe20007800000 */
[--C-:B------:R-:W-:Y:S01]  /*1890*/  FFMA R41, R60, UR6, -R88.reuse ;  /* 0x000000063c297c23 */ /* 0x100fe20008000858 */
[--C-:B------:R-:W-:Y:S01]  /*18a0*/  FFMA R61, R61, UR6, -R88.reuse ;  /* 0x000000063d3d7c23 */ /* 0x100fe20008000858 */
[----:B------:R-:W-:Y:S01]  /*18b0*/  @!P1 FMUL R20, R20, 0.5 ;  /* 0x3f00000014149820 */ /* 0x000fe20000400000 */
[----:B------:R-:W-:Y:S01]  /*18c0*/  FMNMX R18, R86, R9, !PT ;  /* 0x0000000956127209 */ /* 0x000fe20007800000 */
[----:B------:R5:W1:Y:S01]  /*18d0*/  MUFU.EX2 R10, R28 ;  /* 0x0000001c000a7308 */ /* 0x000a620000000800 */
[----:B---3--:R-:W-:Y:S01]  /*18e0*/  @!P2 FMUL R14, R14, R14 ;  /* 0x0000000e0e0ea220 */ /* 0x008fe20000400000 */
[----:B------:R-:W-:Y:S01]  /*18f0*/  FSETP.GEU.AND P2, PT, R17, -126, PT ;  /* 0xc2fc00001100780b */ /* 0x000fe20003f4e000 */
[--C-:B------:R-:W-:Y:S01]  /*1900*/  FFMA R64, R64, UR6, -R88.reuse ;  /* 0x0000000640407c23 */ /* 0x100fe20008000858 */
[----:B------:R-:W-:Y:S01]  /*1910*/  FMNMX R9, R87, R18, !PT ;  /* 0x0000001257097209 */ /* 0x000fe20007800000 */
[--C-:B------:R-:W-:Y:S01]  /*1920*/  FFMA R18, R37, UR6, -R88.reuse ;  /* 0x0000000625127c23 */ /* 0x100fe20008000858 */
[--C-:B------:R-:W-:Y:S01]  /*1930*/  FFMA R37, R56, UR6, -R88.reuse ;  /* 0x0000000638257c23 */ /* 0x100fe20008000858 */
[--C-:B------:R-:W-:Y:S01]  /*1940*/  FFMA R65, R65, UR6, -R88.reuse ;  /* 0x0000000641417c23 */ /* 0x100fe20008000858 */
[----:B------:R-:W3:Y:S01]  /*1950*/  MUFU.EX2 R11, R11 ;  /* 0x0000000b000b7308 */ /* 0x000ee20000000800 */
[----:B------:R-:W2:Y:S01]  /*1960*/  SHFL.BFLY PT, R22, R9, 0x1, 0x1f ;  /* 0x0c201f0009167f89 */ /* 0x000ea200000e0000 */
[----:B----4-:R-:W-:Y:S01]  /*1970*/  @!P3 FMUL R15, R15, R15 ;  /* 0x0000000f0f0fb220 */ /* 0x010fe20000400000 */
[----:B------:R-:W-:Y:S01]  /*1980*/  FSETP.GEU.AND P3, PT, R18, -126, PT ;  /* 0xc2fc00001200780b */ /* 0x000fe20003f6e000 */
[--C-:B-----5:R-:W-:Y:S01]  /*1990*/  FFMA R28, R48, UR6, -R88.reuse ;  /* 0x00000006301c7c23 */ /* 0x120fe20008000858 */
[--C-:B------:R-:W-:Y:S01]  /*19a0*/  FFMA R68, R68, UR6, -R88.reuse ;  /* 0x0000000644447c23 */ /* 0x100fe20008000858 */
[--C-:B------:R-:W-:Y:S01]  /*19b0*/  FFMA R69, R69, UR6, -R88.reuse ;  /* 0x0000000645457c23 */ /* 0x100fe20008000858 */
[----:B------:R-:W-:Y:S01]  /*19c0*/  @!P2 FMUL R17, R17, 0.5 ;  /* 0x3f0000001111a820 */ /* 0x000fe20000400000 */
[----:B------:R-:W4:Y:S01]  /*19d0*/  MUFU.EX2 R19, R19 ;  /* 0x0000001300137308 */ /* 0x000f220000000800 */
[----:B-1----:R-:W-:Y:S01]  /*19e0*/  @!P4 FMUL R10, R10, R10 ;  /* 0x0000000a0a0ac220 */ /* 0x002fe20000400000 */
[----:B------:R-:W-:Y:S01]  /*19f0*/  FSETP.GEU.AND P4, PT, R29, -126, PT ;  /* 0xc2fc00001d00780b */ /* 0x000fe20003f8e000 */
[--C-:B------:R-:W-:Y:S01]  /*1a00*/  FFMA R72, R72, UR6, -R88.reuse ;  /* 0x0000000648487c23 */ /* 0x100fe20008000858 */
[--C-:B------:R-:W-:Y:S01]  /*1a10*/  FFMA R73, R73, UR6, -R88.reuse ;  /* 0x0000000649497c23 */ /* 0x100fe20008000858 */
[--C-:B------:R-:W-:Y:S01]  /*1a20*/  FFMA R76, R76, UR6, -R88.reuse ;  /* 0x000000064c4c7c23 */ /* 0x100fe20008000858 */
[--C-:B------:R-:W-:Y:S01]  /*1a30*/  FFMA R77, R77, UR6, -R88.reuse ;  /* 0x000000064d4d7c23 */ /* 0x100fe20008000858 */
[--C-:B------:R-:W-:Y:S01]  /*1a40*/  FFMA R80, R80, UR6, -R88.reuse ;  /* 0x0000000650507c23 */ /* 0x100fe20008000858 */
[----:B------:R-:W-:Y:S01]  /*1a50*/  @!P3 FMUL R18, R18, 0.5 ;  /* 0x3f0000001212b820 */ /* 0x000fe20000400000 */
[----:B---3--:R-:W-:Y:S01]  /*1a60*/  @!P6 FMUL R11, R11, R11 ;  /* 0x0000000b0b0be220 */ /* 0x008fe20000400000 */
[----:B------:R-:W-:Y:S01]  /*1a70*/  FSETP.GEU.AND P6, PT, R36, -126, PT ;  /* 0xc2fc00002400780b */ /* 0x000fe20003fce000 */
[----:B------:R-:W1:Y:S01]  /*1a80*/  MUFU.EX2 R20, R20 ;  /* 0x0000001400147308 */ /* 0x000e620000000800 */
[--C-:B------:R-:W-:Y:S01]  /*1a90*/  FFMA R81, R81, UR6, -R88.reuse ;  /* 0x0000000651517c23 */ /* 0x100fe20008000858 */
[--C-:B------:R-:W-:Y:S01]  /*1aa0*/  FFMA R84, R84, UR6, -R88.reuse ;  /* 0x0000000654547c23 */ /* 0x100fe20008000858 */
[----:B------:R-:W-:Y:S01]  /*1ab0*/  FFMA R85, R85, UR6, -R88 ;  /* 0x0000000655557c23 */ /* 0x000fe20008000858 */
[----:B------:R-:W-:Y:S01]  /*1ac0*/  @!P4 FMUL R29, R29, 0.5 ;  /* 0x3f0000001d1dc820 */ /* 0x000fe20000400000 */
[----:B----4-:R-:W-:Y:S01]  /*1ad0*/  @!P5 FMUL R19, R19, R19 ;  /* 0x000000131313d220 */ /* 0x010fe20000400000 */
[----:B------:R-:W-:-:S02]  /*1ae0*/  FSETP.GEU.AND P5, PT, R44, -126, PT ;  /* 0xc2fc00002c00780b */ /* 0x000fc40003fae000 */
[----:B------:R-:W3:Y:S01]  /*1af0*/  MUFU.EX2 R17, R17 ;  /* 0x0000001100117308 */ /* 0x000ee20000000800 */
[----:B--2---:R-:W-:-:S03]  /*1b00*/  FMNMX R9, R9, R22, !PT ;  /* 0x0000001609097209 */ /* 0x004fc60007800000 */
[----:B------:R-:W-:Y:S02]  /*1b10*/  @!P6 FMUL R36, R36, 0.5 ;  /* 0x3f0000002424e820 */ /* 0x000fe40000400000 */
[----:B------:R-:W2:Y:S02]  /*1b20*/  SHFL.BFLY PT, R24, R9, 0x2, 0x1f ;  /* 0x0c401f0009187f89 */ /* 0x000ea400000e0000 */
[----:B------:R-:W4:Y:S01]  /*1b30*/  MUFU.EX2 R18, R18 ;  /* 0x0000001200127308 */ /* 0x000f220000000800 */
[----:B-1----:R-:W-:Y:S01]  /*1b40*/  @!P1 FMUL R20, R20, R20 ;  /* 0x0000001414149220 */ /* 0x002fe20000400000 */
[----:B------:R-:W-:Y:S01]  /*1b50*/  FSETP.GEU.AND P1, PT, R21, -126, PT ;  /* 0xc2fc00001500780b */ /* 0x000fe20003f2e000 */
[----:B------:R-:W-:-:S05]  /*1b60*/  @!P5 FMUL R44, R44, 0.5 ;  /* 0x3f0000002c2cd820 */ /* 0x000fca0000400000 */
[----:B------:R-:W1:Y:S01]  /*1b70*/  MUFU.EX2 R29, R29 ;  /* 0x0000001d001d7308 */ /* 0x000e620000000800 */
[----:B---3--:R-:W-:Y:S01]  /*1b80*/  @!P2 FMUL R17, R17, R17 ;  /* 0x000000111111a220 */ /* 0x008fe20000400000 */
[----:B------:R-:W-:-:S05]  /*1b90*/  FSETP.GEU.AND P2, PT, R28, -126, PT ;  /* 0xc2fc00001c00780b */ /* 0x000fca0003f4e000 */
[----:B------:R-:W-:Y:S01]  /*1ba0*/  @!P1 FMUL R21, R21, 0.5 ;  /* 0x3f00000015159820 */ /* 0x000fe20000400000 */
[----:B------:R-:W3:Y:S01]  /*1bb0*/  MUFU.EX2 R36, R36 ;  /* 0x0000002400247308 */ /* 0x000ee20000000800 */
[----:B----4-:R-:W-:Y:S01]  /*1bc0*/  @!P3 FMUL R18, R18, R18 ;  /* 0x000000121212b220 */ /* 0x010fe20000400000 */
[----:B------:R-:W-:Y:S02]  /*1bd0*/  FSETP.GEU.AND P3, PT, R23, -126, PT ;  /* 0xc2fc00001700780b */ /* 0x000fe40003f6e000 */
[----:B--2---:R-:W-:-:S03]  /*1be0*/  FMNMX R9, R9, R24, !PT ;  /* 0x0000001809097209 */ /* 0x004fc60007800000 */
[----:B------:R-:W-:Y:S01]  /*1bf0*/  @!P2 FMUL R28, R28, 0.5 ;  /* 0x3f0000001c1ca820 */ /* 0x000fe20000400000 */
[----:B------:R-:W2:Y:S01]  /*1c00*/  MUFU.EX2 R22, R44 ;  /* 0x0000002c00167308 */ /* 0x000ea20000000800 */
[----:B-1----:R-:W-:Y:S01]  /*1c10*/  @!P4 FMUL R29, R29, R29 ;  /* 0x0000001d1d1dc220 */ /* 0x002fe20000400000 */
[----:B------:R-:W-:-:S05]  /*1c20*/  FSETP.GEU.AND P4, PT, R32, -126, PT ;  /* 0xc2fc00002000780b */ /* 0x000fca0003f8e000 */
[----:B------:R-:W-:Y:S01]  /*1c30*/  @!P3 FMUL R23, R23, 0.5 ;  /* 0x3f0000001717b820 */ /* 0x000fe20000400000 */
[----:B------:R-:W1:Y:S01]  /*1c40*/  MUFU.EX2 R21, R21 ;  /* 0x0000001500157308 */ /* 0x000e620000000800 */
[----:B---3--:R-:W-:Y:S01]  /*1c50*/  @!P6 FMUL R36, R36, R36 ;  /* 0x000000242424e220 */ /* 0x008fe20000400000 */
[----:B------:R-:W-:-:S05]  /*1c60*/  FSETP.GEU.AND P6, PT, R33, -126, PT ;  /* 0xc2fc00002100780b */ /* 0x000fca0003fce000 */
[----:B------:R-:W-:Y:S01]  /*1c70*/  @!P4 FMUL R32, R32, 0.5 ;  /* 0x3f0000002020c820 */ /* 0x000fe20000400000 */
[----:B------:R-:W3:Y:S01]  /*1c80*/  MUFU.EX2 R28, R28 ;  /* 0x0000001c001c7308 */ /* 0x000ee20000000800 */
[----:B--2---:R-:W-:Y:S01]  /*1c90*/  @!P5 FMUL R22, R22, R22 ;  /* 0x000000161616d220 */ /* 0x004fe20000400000 */
[----:B------:R-:W-:-:S04]  /*1ca0*/  FSETP.NEU.AND P5, PT, R9, -INF , PT ;  /* 0xff8000000900780b */ /* 0x000fc80003fad000 */
[----:B------:R-:W-:Y:S01]  /*1cb0*/  FSEL R24, R9, RZ, P5 ;  /* 0x000000ff09187208 */ /* 0x000fe20002800000 */
[----:B------:R-:W-:Y:S01]  /*1cc0*/  @!P6 FMUL R33, R33, 0.5 ;  /* 0x3f0000002121e820 */ /* 0x000fe20000400000 */
[----:B------:R-:W2:Y:S01]  /*1cd0*/  MUFU.EX2 R23, R23 ;  /* 0x0000001700177308 */ /* 0x000ea20000000800 */
[----:B-1----:R-:W-:Y:S01]  /*1ce0*/  @!P1 FMUL R21, R21, R21 ;  /* 0x0000001515159220 */ /* 0x002fe20000400000 */
[----:B------:R-:W-:Y:S01]  /*1cf0*/  FSETP.GEU.AND P5, PT, R37, -126, PT ;  /* 0xc2fc00002500780b */ /* 0x000fe20003fae000 */
[----:B------:R-:W-:Y:S01]  /*1d00*/  FMUL R24, R24, UR6 ;  /* 0x0000000618187c20 */ /* 0x000fe20008400000 */
[----:B------:R-:W-:-:S03]  /*1d10*/  FSETP.GEU.AND P1, PT, R40, -126, PT ;  /* 0xc2fc00002800780b */ /* 0x000fc60003f2e000 */
[--C-:B------:R-:W-:Y:S01]  /*1d20*/  FFMA R26, R26, UR6, -R24.reuse ;  /* 0x000000061a1a7c23 */ /* 0x100fe20008000818 */
[----:B------:R-:W1:Y:S01]  /*1d30*/  MUFU.EX2 R32, R32 ;  /* 0x0000002000207308 */ /* 0x000e620000000800 */
[--C-:B------:R-:W-:Y:S01]  /*1d40*/  FFMA R27, R27, UR6, -R24.reuse ;  /* 0x000000061b1b7c23 */ /* 0x100fe20008000818 */
[----:B---3--:R-:W-:Y:S01]  /*1d50*/  @!P2 FMUL R28, R28, R28 ;  /* 0x0000001c1c1ca220 */ /* 0x008fe20000400000 */
[----:B------:R-:W-:Y:S01]  /*1d60*/  FSETP.GEU.AND P2, PT, R41, -126, PT ;  /* 0xc2fc00002900780b */ /* 0x000fe20003f4e000 */
[--C-:B------:R-:W-:Y:S01]  /*1d70*/  FFMA R45, R31, UR6, -R24.reuse ;  /* 0x000000061f2d7c23 */ /* 0x100fe20008000818 */
[--C-:B------:R-:W-:Y:S01]  /*1d80*/  FFMA R25, R30, UR6, -R24.reuse ;  /* 0x000000061e197c23 */ /* 0x100fe20008000818 */
[--C-:B------:R-:W-:Y:S01]  /*1d90*/  FFMA R56, R34, UR6, -R24.reuse ;  /* 0x0000000622387c23 */ /* 0x100fe20008000818 */
[----:B------:R-:W-:Y:S01]  /*1da0*/  @!P5 FMUL R37, R37, 0.5 ;  /* 0x3f0000002525d820 */ /* 0x000fe20000400000 */
[----:B------:R-:W3:Y:S01]  /*1db0*/  MUFU.EX2 R33, R33 ;  /* 0x0000002100217308 */ /* 0x000ee20000000800 */
[----:B--2---:R-:W-:Y:S01]  /*1dc0*/  @!P3 FMUL R23, R23, R23 ;  /* 0x000000171717b220 */ /* 0x004fe20000400000 */
[----:B------:R-:W-:Y:S01]  /*1dd0*/  FSETP.GEU.AND P3, PT, R26, -126, PT ;  /* 0xc2fc00001a00780b */ /* 0x000fe20003f6e000 */
[----:B------:R-:W-:Y:S01]  /*1de0*/  @!P1 FMUL R40, R40, 0.5 ;  /* 0x3f00000028289820 */ /* 0x000fe20000400000 */
[--C-:B------:R-:W-:Y:S01]  /*1df0*/  FFMA R57, R35, UR6, -R24.reuse ;  /* 0x0000000623397c23 */ /* 0x100fe20008000818 */
[--C-:B------:R-:W-:Y:S01]  /*1e00*/  FFMA R60, R38, UR6, -R24.reuse ;  /* 0x00000006263c7c23 */ /* 0x100fe20008000818 */
[--C-:B------:R-:W-:Y:S01]  /*1e10*/  FFMA R97, R39, UR6, -R24.reuse ;  /* 0x0000000627617c23 */ /* 0x100fe20008000818 */
[--C-:B------:R-:W-:Y:S01]  /*1e20*/  FFMA R98, R42, UR6, -R24.reuse ;  /* 0x000000062a627c23 */ /* 0x100fe20008000818 */
[----:B------:R-:W-:Y:S01]  /*1e30*/  @!P2 FMUL R41, R41, 0.5 ;  /* 0x3f0000002929a820 */ /* 0x000fe20000400000 */
[----:B-1----:R-:W-:Y:S01]  /*1e40*/  @!P4 FMUL R32, R32, R32 ;  /* 0x000000202020c220 */ /* 0x002fe20000400000 */
[----:B------:R-:W-:Y:S01]  /*1e50*/  FSETP.GEU.AND P4, PT, R27, -126, PT ;  /* 0xc2fc00001b00780b */ /* 0x000fe20003f8e000 */
[----:B------:R-:W1:Y:S01]  /*1e60*/  MUFU.EX2 R37, R37 ;  /* 0x0000002500257308 */ /* 0x000e620000000800 */
[--C-:B------:R-:W-:Y:S01]  /*1e70*/  FFMA R48, R43, UR6, -R24.reuse ;  /* 0x000000062b307c23 */ /* 0x100fe20008000818 */
[--C-:B------:R-:W-:Y:S01]  /*1e80*/  FFMA R52, R46, UR6, -R24.reuse ;  /* 0x000000062e347c23 */ /* 0x100fe20008000818 */
[--C-:B------:R-:W-:Y:S01]  /*1e90*/  FFMA R53, R47, UR6, -R24.reuse ;  /* 0x000000062f357c23 */ /* 0x100fe20008000818 */
[----:B------:R-:W-:Y:S01]  /*1ea0*/  @!P3 FMUL R26, R26, 0.5 ;  /* 0x3f0000001a1ab820 */ /* 0x000fe20000400000 */
[--C-:B------:R-:W-:Y:S01]  /*1eb0*/  FFMA R49, R50, UR6, -R24.reuse ;  /* 0x0000000632317c23 */ /* 0x100fe20008000818 */
[----:B---3--:R-:W-:Y:S01]  /*1ec0*/  @!P6 FMUL R33, R33, R33 ;  /* 0x000000212121e220 */ /* 0x008fe20000400000 */
[----:B------:R-:W-:Y:S01]  /*1ed0*/  FSETP.GEU.AND P6, PT, R61, -126, PT ;  /* 0xc2fc00003d00780b */ /* 0x000fe20003fce000 */
[----:B------:R-:W2:Y:S01]  /*1ee0*/  MUFU.EX2 R40, R40 ;  /* 0x0000002800287308 */ /* 0x000ea20000000800 */
[--C-:B------:R-:W-:Y:S01]  /*1ef0*/  FFMA R51, R51, UR6, -R24.reuse ;  /* 0x0000000633337c23 */ /* 0x100fe20008000818 */
[--C-:B------:R-:W-:Y:S01]  /*1f00*/  FFMA R54, R54, UR6, -R24.reuse ;  /* 0x0000000636367c23 */ /* 0x100fe20008000818 */
[--C-:B------:R-:W-:Y:S01]  /*1f10*/  FFMA R55, R55, UR6, -R24.reuse ;  /* 0x0000000637377c23 */ /* 0x100fe20008000818 */
[----:B------:R-:W-:Y:S01]  /*1f20*/  @!P4 FMUL R27, R27, 0.5 ;  /* 0x3f0000001b1bc820 */ /* 0x000fe20000400000 */
[--C-:B------:R-:W-:Y:S01]  /*1f30*/  FFMA R58, R58, UR6, -R24.reuse ;  /* 0x000000063a3a7c23 */ /* 0x100fe20008000818 */
[--C-:B------:R-:W-:Y:S01]  /*1f40*/  FFMA R59, R59, UR6, -R24.reuse ;  /* 0x000000063b3b7c23 */ /* 0x100fe20008000818 */
[--C-:B------:R-:W-:Y:S01]  /*1f50*/  FFMA R62, R62, UR6, -R24.reuse ;  /* 0x000000063e3e7c23 */ /* 0x100fe20008000818 */
[----:B------:R-:W3:Y:S01]  /*1f60*/  MUFU.EX2 R41, R41 ;  /* 0x0000002900297308 */ /* 0x000ee20000000800 */
[----:B-1----:R-:W-:Y:S01]  /*1f70*/  @!P5 FMUL R37, R37, R37 ;  /* 0x000000252525d220 */ /* 0x002fe20000400000 */
[--C-:B------:R-:W-:Y:S01]  /*1f80*/  FFMA R63, R63, UR6, -R24.reuse ;  /* 0x000000063f3f7c23 */ /* 0x100fe20008000818 */
[--C-:B------:R-:W-:Y:S01]  /*1f90*/  FFMA R66, R66, UR6, -R24.reuse ;  /* 0x0000000642427c23 */ /* 0x100fe20008000818 */
[--C-:B------:R-:W-:Y:S01]  /*1fa0*/  FFMA R67, R67, UR6, -R24.reuse ;  /* 0x0000000643437c23 */ /* 0x100fe20008000818 */
[--C-:B------:R-:W-:Y:S01]  /*1fb0*/  FFMA R70, R70, UR6, -R24.reuse ;  /* 0x0000000646467c23 */ /* 0x100fe20008000818 */
[--C-:B------:R-:W-:Y:S01]  /*1fc0*/  FFMA R71, R71, UR6, -R24.reuse ;  /* 0x0000000647477c23 */ /* 0x100fe20008000818 */
[--C-:B------:R-:W-:Y:S01]  /*1fd0*/  FFMA R74, R74, UR6, -R24.reuse ;  /* 0x000000064a4a7c23 */ /* 0x100fe20008000818 */
[----:B------:R1:W4:Y:S01]  /*1fe0*/  MUFU.EX2 R44, R26 ;  /* 0x0000001a002c7308 */ /* 0x0003220000000800 */
[----:B--2---:R-:W-:Y:S01]  /*1ff0*/  @!P1 FMUL R40, R40, R40 ;  /* 0x0000002828289220 */ /* 0x004fe20000400000 */
[----:B------:R-:W-:Y:S01]  /*2000*/  FSETP.GEU.AND P1, PT, R64, -126, PT ;  /* 0xc2fc00004000780b */ /* 0x000fe20003f2e000 */
[--C-:B------:R-:W-:Y:S01]  /*2010*/  FFMA R75, R75, UR6, -R24.reuse ;  /* 0x000000064b4b7c23 */ /* 0x100fe20008000818 */
[--C-:B------:R-:W-:Y:S01]  /*2020*/  FFMA R78, R78, UR6, -R24.reuse ;  /* 0x000000064e4e7c23 */ /* 0x100fe20008000818 */
[--C-:B------:R-:W-:Y:S01]  /*2030*/  FFMA R79, R79, UR6, -R24.reuse ;  /* 0x000000064f4f7c23 */ /* 0x100fe20008000818 */
[--C-:B------:R-:W-:Y:S01]  /*2040*/  FFMA R82, R82, UR6, -R24.reuse ;  /* 0x0000000652527c23 */ /* 0x100fe20008000818 */
[--C-:B------:R-:W-:Y:S01]  /*2050*/  FFMA R83, R83, UR6, -R24.reuse ;  /* 0x0000000653537c23 */ /* 0x100fe20008000818 */
[----:B------:R-:W2:Y:S01]  /*2060*/  MUFU.EX2 R31, R27 ;  /* 0x0000001b001f7308 */ /* 0x000ea20000000800 */
[----:B-1----:R-:W-:Y:S01]  /*2070*/  P2R R26, PR, RZ, 0x40 ;  /* 0x00000040ff1a7803 */ /* 0x002fe20000000000 */
[----:B------:R-:W1:Y:S01]  /*2080*/  SYNCS.PHASECHK.TRANS64.TRYWAIT P6, [R2+URZ+0x4808], R89 ;  /* 0x00480859020075a7 */ /* 0x000e6200080c017f */
[----:B---3--:R-:W-:Y:S01]  /*2090*/  @!P2 FMUL R41, R41, R41 ;  /* 0x000000292929a220 */ /* 0x008fe20000400000 */
[----:B------:R-:W-:Y:S01]  /*20a0*/  FSETP.GEU.AND P2, PT, R25, -126, PT ;  /* 0xc2fc00001900780b */ /* 0x000fe20003f4e000 */
[--C-:B------:R-:W-:Y:S01]  /*20b0*/  FFMA R86, R86, UR6, -R24.reuse ;  /* 0x0000000656567c23 */ /* 0x100fe20008000818 */
[----:B------:R-:W-:Y:S01]  /*20c0*/  ISETP.NE.AND P5, PT, R26, RZ, PT ;  /* 0x000000ff1a00720c */ /* 0x000fe20003fa5270 */
[----:B------:R-:W-:Y:S01]  /*20d0*/  @!P1 FMUL R64, R64, 0.5 ;  /* 0x3f00000040409820 */ /* 0x000fe20000400000 */
[----:B------:R-:W-:Y:S01]  /*20e0*/  FFMA R87, R87, UR6, -R24 ;  /* 0x0000000657577c23 */ /* 0x000fe20008000818 */
[----:B----4-:R-:W-:Y:S01]  /*20f0*/  @!P3 FMUL R44, R44, R44 ;  /* 0x0000002c2c2cb220 */ /* 0x010fe20000400000 */
[----:B------:R-:W-:Y:S01]  /*2100*/  FSETP.GEU.AND P3, PT, R45, -126, PT ;  /* 0xc2fc00002d00780b */ /* 0x000fe20003f6e000 */
[----:B------:R3:W4:Y:S01]  /*2110*/  MUFU.EX2 R34, R64 ;  /* 0x0000004000227308 */ /* 0x0007220000000800 */
[----:B--2---:R-:W-:Y:S01]  /*2120*/  @!P4 FMUL R31, R31, R31 ;  /* 0x0000001f1f1fc220 */ /* 0x004fe20000400000 */
[----:B------:R-:W-:-:S06]  /*2130*/  FSETP.GEU.AND P4, PT, R56, -126, PT ;  /* 0xc2fc00003800780b */ /* 0x000fcc0003f8e000 */
[----:B------:R-:W-:Y:S01]  /*2140*/  @!P5 FMUL R61, R61, 0.5 ;  /* 0x3f0000003d3dd820 */ /* 0x000fe20000400000 */
[----:B------:R-:W-:Y:S01]  /*2150*/  @!P2 FMUL R25, R25, 0.5 ;  /* 0x3f0000001919a820 */ /* 0x000fe20000400000 */
[----:B------:R-:W-:Y:S02]  /*2160*/  FSETP.GEU.AND P5, PT, R57, -126, PT ;  /* 0xc2fc00003900780b */ /* 0x000fe40003fae000 */
[----:B------:R-:W-:Y:S01]  /*2170*/  @!P3 FMUL R45, R45, 0.5 ;  /* 0x3f0000002d2db820 */ /* 0x000fe20000400000 */
[----:B------:R3:W2:Y:S02]  /*2180*/  MUFU.EX2 R30, R61 ;  /* 0x0000003d001e7308 */ /* 0x0006a40000000800 */
[----:B------:R-:W-:-:S06]  /*2190*/  @!P4 FMUL R56, R56, 0.5 ;  /* 0x3f0000003838c820 */ /* 0x000fcc0000400000 */
[----:B------:R3:W1:Y:S08]  /*21a0*/  MUFU.EX2 R35, R25 ;  /* 0x0000001900237308 */ /* 0x0006700000000800 */
[----:B------:R3:W2:Y:S08]  /*21b0*/  MUFU.EX2 R38, R45 ;  /* 0x0000002d00267308 */ /* 0x0006b00000000800 */
[----:B------:R3:W2:Y:S01]  /*21c0*/  MUFU.EX2 R39, R56 ;  /* 0x0000003800277308 */ /* 0x0006a20000000800 */
[----:B-1--4-:R-:W-:Y:S05]  /*21d0*/  @!P6 BRA `(.L_x_23) ;  /* 0x0000004c0068e947 */ /* 0x012fea0003800000 */
.L_x_64:
[----:B------:R-:W-:Y:S01]  /*21e0*/  @!P2 FMUL R35, R35, R35 ;  /* 0x000000232323a220 */ /* 0x000fe20000400000 */
[----:B--2---:R-:W-:Y:S01]  /*21f0*/  @!P3 FMUL R38, R38, R38 ;  /* 0x000000262626b220 */ /* 0x004fe20000400000 */
[----:B------:R-:W-:Y:S01]  /*2200*/  ISETP.NE.AND P6, PT, R26, RZ, PT ;  /* 0x000000ff1a00720c */ /* 0x000fe20003fc5270 */
[----:B------:R-:W-:Y:S01]  /*2210*/  UIADD3 UR6, UR14, 0x100, URZ ;  /* 0x000001000e067890 */ /* 0x000fe2000fffe03f */
[----:B------:R-:W-:Y:S01]  /*2220*/  F2FP.F16.F32.PACK_AB R24, R15, R14 ;  /* 0x0000000e0f18723e */ /* 0x000fe200000000ff */
[----:B------:R-:W-:Y:S01]  /*2230*/  UMOV UR7, 0xc0000010 ;  /* 0xc000001000077882 */ /* 0x000fe20000000000 */
[----:B------:R-:W-:Y:S01]  /*2240*/  F2FP.F16.F32.PACK_AB R26, R11, R10 ;  /* 0x0000000a0b1a723e */ /* 0x000fe200000000ff */
[----:B------:R-:W-:Y:S01]  /*2250*/  @!P5 FMUL R57, R57, 0.5 ;  /* 0x3f0000003939d820 */ /* 0x000fe20000400000 */
[----:B---3--:R-:W-:Y:S01]  /*2260*/  F2FP.F16.F32.PACK_AB R25, R31, R44 ;  /* 0x0000002c1f19723e */ /* 0x008fe200000000ff */
[----:B------:R-:W-:Y:S01]  /*2270*/  @!P4 FMUL R39, R39, R39 ;  /* 0x000000272727c220 */ /* 0x000fe20000400000 */
[----:B------:R-:W-:Y:S01]  /*2280*/  F2FP.F16.F32.PACK_AB R27, R38, R35 ;  /* 0x00000023261b723e */ /* 0x000fe200000000ff */
[----:B------:R-:W2:Y:S01]  /*2290*/  MUFU.EX2 R42, R57 ;  /* 0x00000039002a7308 */ /* 0x000ea20000000800 */
[----:B------:R-:W-:Y:S01]  /*22a0*/  FSETP.GEU.AND P2, PT, R60, -126, PT ;  /* 0xc2fc00003c00780b */ /* 0x000fe20003f4e000 */
[----:B------:R-:W-:Y:S01]  /*22b0*/  @!P1 FMUL R34, R34, R34 ;  /* 0x0000002222229220 */ /* 0x000fe20000400000 */
[----:B-1----:R-:W-:Y:S01]  /*22c0*/  WARPGROUP.ARRIVE ;  /* 0x00000000000079c5 */ /* 0x002fe20000000000 */
[----:B------:R-:W-:Y:S01]  /*22d0*/  FSETP.GEU.AND P3, PT, R97, -126, PT ;  /* 0xc2fc00006100780b */ /* 0x000fe20003f6e000 */
[----:B------:R-:W-:Y:S01]  /*22e0*/  @!P6 FMUL R30, R30, R30 ;  /* 0x0000001e1e1ee220 */ /* 0x000fe20000400000 */
[----:B------:R-:W-:Y:S01]  /*22f0*/  FSETP.GEU.AND P4, PT, R98, -126, PT ;  /* 0xc2fc00006200780b */ /* 0x000fe20003f8e000 */
[----:B------:R-:W-:Y:S01]  /*2300*/  FADD R14, R14, R37 ;  /* 0x000000250e0e7221 */ /* 0x000fe20000000000 */
[----:B------:R-:W-:Y:S01]  /*2310*/  FSETP.GEU.AND P1, PT, R68, -126, PT ;  /* 0xc2fc00004400780b */ /* 0x000fe20003f2e000 */
[----:B------:R-:W-:Y:S01]  /*2320*/  HGMMA.64x16x16.F32 R88, R24, gdesc[UR4].tnspB, RZ, !UPT, gsb0 ;  /* 0x4020000418587df0 */ /* 0x000fe2000c0008ff */
[----:B------:R-:W-:Y:S01]  /*2330*/  UIADD3 UR6, UR14, 0x120, URZ ;  /* 0x000001200e067890 */ /* 0x000fe2000fffe03f */
[----:B------:R-:W-:Y:S01]  /*2340*/  FSETP.GEU.AND P6, PT, R65, -126, PT ;  /* 0xc2fc00004100780b */ /* 0x000fe20003fce000 */
[----:B------:R-:W-:Y:S01]  /*2350*/  UMOV UR7, 0xc0000010 ;  /* 0xc000001000077882 */ /* 0x000fe20000000000 */
[----:B------:R-:W-:Y:S01]  /*2360*/  FADD R11, R11, R30 ;  /* 0x0000001e0b0b7221 */ /* 0x000fe20000000000 */
[----:B------:R-:W-:Y:S01]  /*2370*/  @!P2 FMUL R60, R60, 0.5 ;  /* 0x3f0000003c3ca820 */ /* 0x000fe20000400000 */
[----:B------:R-:W-:-:S02]  /*2380*/  FADD R15, R15, R40 ;  /* 0x000000280f0f7221 */ /* 0x000fc40000000000 */
[----:B------:R-:W-:Y:S01]  /*2390*/  @!P3 FMUL R97, R97, 0.5 ;  /* 0x3f0000006161b820 */ /* 0x000fe20000400000 */
[----:B------:R-:W1:Y:S01]  /*23a0*/  MUFU.EX2 R46, R60 ;  /* 0x0000003c002e7308 */ /* 0x000e620000000800 */
[----:B--2---:R-:W-:Y:S01]  /*23b0*/  @!P5 FMUL R42, R42, R42 ;  /* 0x0000002a2a2ad220 */ /* 0x004fe20000400000 */
[----:B------:R-:W-:Y:S01]  /*23c0*/  FSETP.GEU.AND P5, PT, R48, -126, PT ;  /* 0xc2fc00003000780b */ /* 0x000fe20003fae000 */
[----:B------:R-:W-:Y:S01]  /*23d0*/  @!P4 FMUL R98, R98, 0.5 ;  /* 0x3f0000006262c820 */ /* 0x000fe20000400000 */
[----:B------:R-:W-:Y:S02]  /*23e0*/  @!P1 FMUL R68, R68, 0.5 ;  /* 0x3f00000044449820 */ /* 0x000fe40000400000 */
[----:B------:R-:W-:Y:S02]  /*23f0*/  @!P6 FMUL R65, R65, 0.5 ;  /* 0x3f0000004141e820 */ /* 0x000fe40000400000 */
[----:B------:R-:W2:Y:S07]  /*2400*/  MUFU.EX2 R43, R97 ;  /* 0x00000061002b7308 */ /* 0x000eae0000000800 */
[----:B------:R-:W-:Y:S01]  /*2410*/  @!P5 FMUL R48, R48, 0.5 ;  /* 0x3f0000003030d820 */ /* 0x000fe20000400000 */
[----:B------:R-:W3:Y:S01]  /*2420*/  MUFU.EX2 R45, R98 ;  /* 0x00000062002d7308 */ /* 0x000ee20000000800 */
[----:B-1----:R-:W-:Y:S01]  /*2430*/  @!P2 FMUL R46, R46, R46 ;  /* 0x0000002e2e2ea220 */ /* 0x002fe20000400000 */
[----:B------:R-:W-:-:S06]  /*2440*/  FSETP.GEU.AND P2, PT, R52, -126, PT ;  /* 0xc2fc00003400780b */ /* 0x000fcc0003f4e000 */
[----:B------:R-:W1:Y:S01]  /*2450*/  MUFU.EX2 R48, R48 ;  /* 0x0000003000307308 */ /* 0x000e620000000800 */
[----:B--2---:R-:W-:Y:S01]  /*2460*/  @!P3 FMUL R43, R43, R43 ;  /* 0x0000002b2b2bb220 */ /* 0x004fe20000400000 */
[----:B------:R-:W-:-:S05]  /*2470*/  FSETP.GEU.AND P3, PT, R53, -126, PT ;  /* 0xc2fc00003500780b */ /* 0x000fca0003f6e000 */
[----:B------:R-:W-:Y:S01]  /*2480*/  @!P2 FMUL R52, R52, 0.5 ;  /* 0x3f0000003434a820 */ /* 0x000fe20000400000 */
[----:B------:R-:W2:Y:S01]  /*2490*/  MUFU.EX2 R68, R68 ;  /* 0x0000004400447308 */ /* 0x000ea20000000800 */
[----:B------:R-:W-:Y:S02]  /*24a0*/  WARPGROUP.DEPBAR.LE gsb0, 0x0 ;  /* 0x00008000000079c5 */ /* 0x000fe40000010000 */
[----:B------:R-:W-:Y:S01]  /*24b0*/  F2FP.F16.F32.PACK_AB R24, R20, R19 ;  /* 0x000000131418723e */ /* 0x000fe200000000ff */
[----:B---3--:R-:W-:Y:S01]  /*24c0*/  @!P4 FMUL R45, R45, R45 ;  /* 0x0000002d2d2dc220 */ /* 0x008fe20000400000 */
[----:B------:R-:W-:Y:S01]  /*24d0*/  F2FP.F16.F32.PACK_AB R26, R18, R17 ;  /* 0x00000011121a723e */ /* 0x000fe200000000ff */
[----:B------:R-:W-:Y:S01]  /*24e0*/  FADD R19, R19, R34 ;  /* 0x0000002213137221 */ /* 0x000fe20000000000 */
[----:B------:R-:W-:Y:S01]  /*24f0*/  F2FP.F16.F32.PACK_AB R25, R42, R39 ;  /* 0x000000272a19723e */ /* 0x000fe200000000ff */
[----:B------:R-:W-:Y:S01]  /*2500*/  @!P3 FMUL R53, R53, 0.5 ;  /* 0x3f0000003535b820 */ /* 0x000fe20000400000 */
[----:B------:R-:W-:Y:S01]  /*2510*/  F2FP.F16.F32.PACK_AB R27, R43, R46 ;  /* 0x0000002e2b1b723e */ /* 0x000fe200000000ff */
[----:B------:R-:W3:Y:S01]  /*2520*/  MUFU.EX2 R47, R52 ;  /* 0x00000034002f7308 */ /* 0x000ee20000000800 */
[----:B-1----:R-:W-:Y:S01]  /*2530*/  @!P5 FMUL R48, R48, R48 ;  /* 0x000000303030d220 */ /* 0x002fe20000400000 */
[----:B------:R-:W-:Y:S01]  /*2540*/  FSETP.GEU.AND P4, PT, R49, -126, PT ;  /* 0xc2fc00003100780b */ /* 0x000fe20003f8e000 */
[----:B------:R-:W-:Y:S01]  /*2550*/  WARPGROUP.ARRIVE ;  /* 0x00000000000079c5 */ /* 0x000fe20000000000 */
[----:B------:R-:W-:Y:S01]  /*2560*/  FSETP.GEU.AND P5, PT, R51, -126, PT ;  /* 0xc2fc00003300780b */ /* 0x000fe20003fae000 */
[----:B--2---:R-:W-:-:S03]  /*2570*/  @!P1 FMUL R68, R68, R68 ;  /* 0x0000004444449220 */ /* 0x004fc60000400000 */
[----:B------:R-:W1:Y:S01]  /*2580*/  MUFU.EX2 R50, R53 ;  /* 0x0000003500327308 */ /* 0x000e620000000800 */
[----:B------:R-:W-:Y:S01]  /*2590*/  HGMMA.64x16x16.F32 R88, R24, gdesc[UR4].tnspB, R88, gsb0 ;  /* 0x4020000418587df0 */ /* 0x000fe20008000858 */
[----:B------:R-:W-:Y:S01]  /*25a0*/  UIADD3 UR6, UR14, 0x140, URZ ;  /* 0x000001400e067890 */ /* 0x000fe2000fffe03f */
[----:B------:R-:W-:Y:S01]  /*25b0*/  FSETP.GEU.AND P1, PT, R72, -126, PT ;  /* 0xc2fc00004800780b */ /* 0x000fe20003f2e000 */
[----:B------:R-:W-:Y:S01]  /*25c0*/  UMOV UR7, 0xc0000010 ;  /* 0xc000001000077882 */ /* 0x000fe20000000000 */
[----:B------:R-:W-:Y:S02]  /*25d0*/  FADD R17, R17, R68 ;  /* 0x0000004411117221 */ /* 0x000fe40000000000 */
[----:B------:R-:W-:Y:S01]  /*25e0*/  @!P4 FMUL R49, R49, 0.5 ;  /* 0x3f0000003131c820 */ /* 0x000fe20000400000 */
[----:B------:R-:W2:Y:S01]  /*25f0*/  MUFU.EX2 R65, R65 ;  /* 0x0000004100417308 */ /* 0x000ea20000000800 */
[----:B---3--:R-:W-:Y:S01]  /*2600*/  @!P2 FMUL R47, R47, R47 ;  /* 0x0000002f2f2fa220 */ /* 0x008fe20000400000 */
[----:B------:R-:W-:Y:S01]  /*2610*/  FSETP.GEU.AND P2, PT, R54, -126, PT ;  /* 0xc2fc00003600780b */ /* 0x000fe20003f4e000 */
[----:B------:R-:W-:-:S05]  /*2620*/  @!P5 FMUL R51, R51, 0.5 ;  /* 0x3f0000003333d820 */ /* 0x000fca0000400000 */
[----:B------:R-:W3:Y:S01]  /*2630*/  MUFU.EX2 R49, R49 ;  /* 0x0000003100317308 */ /* 0x000ee20000000800 */
[----:B-1----:R-:W-:Y:S01]  /*2640*/  @!P3 FMUL R50, R50, R50 ;  /* 0x000000323232b220 */ /* 0x002fe20000400000 */
[----:B------:R-:W-:Y:S01]  /*2650*/  FSETP.GEU.AND P3, PT, R55, -126, PT ;  /* 0xc2fc00003700780b */ /* 0x000fe20003f6e000 */
[----:B------:R-:W-:-:S04]  /*2660*/  @!P1 FMUL R72, R72, 0.5 ;  /* 0x3f00000048489820 */ /* 0x000fc80000400000 */
[----:B------:R-:W-:Y:S01]  /*2670*/  @!P2 FMUL R54, R54, 0.5 ;  /* 0x3f0000003636a820 */ /* 0x000fe20000400000 */
[----:B------:R-:W1:Y:S01]  /*2680*/  MUFU.EX2 R52, R51 ;  /* 0x0000003300347308 */ /* 0x000e620000000800 */
[----:B--2---:R-:W-:Y:S01]  /*2690*/  @!P6 FMUL R65, R65, R65 ;  /* 0x000000414141e220 */ /* 0x004fe20000400000 */
[----:B------:R-:W-:-:S05]  /*26a0*/  FSETP.GEU.AND P6, PT, R69, -126, PT ;  /* 0xc2fc00004500780b */ /* 0x000fca0003fce000 */
[----:B------:R-:W-:Y:S01]  /*26b0*/  @!P3 FMUL R55, R55, 0.5 ;  /* 0x3f0000003737b820 */ /* 0x000fe20000400000 */
[----:B------:R-:W2:Y:S01]  /*26c0*/  MUFU.EX2 R54, R54 ;  /* 0x0000003600367308 */ /* 0x000ea20000000800 */
[----:B---3--:R-:W-:Y:S01]  /*26d0*/  @!P4 FMUL R49, R49, R49 ;  /* 0x000000313131c220 */ /* 0x008fe20000400000 */
[----:B------:R-:W-:-:S05]  /*26e0*/  FSETP.GEU.AND P4, PT, R58, -126, PT ;  /* 0xc2fc00003a00780b */ /* 0x000fca0003f8e000 */
[----:B------:R-:W-:Y:S01]  /*26f0*/  @!P6 FMUL R69, R69, 0.5 ;  /* 0x3f0000004545e820 */ /* 0x000fe20000400000 */
[----:B------:R-:W3:Y:S01]  /*2700*/  MUFU.EX2 R55, R55 ;  /* 0x0000003700377308 */ /* 0x000ee20000000800 */
[----:B-1----:R-:W-:Y:S01]  /*2710*/  @!P5 FMUL R52, R52, R52 ;  /* 0x000000343434d220 */ /* 0x002fe20000400000 */
[----:B------:R-:W-:Y:S01]  /*2720*/  FSETP.GEU.AND P5, PT, R59, -126, PT ;  /* 0xc2fc00003b00780b */ /* 0x000fe20003fae000 */
[----:B------:R-:W-:Y:S02]  /*2730*/  WARPGROUP.DEPBAR.LE gsb0, 0x0 ;  /* 0x00008000000079c5 */ /* 0x000fe40000010000 */
[----:B------:R-:W-:Y:S02]  /*2740*/  F2FP.F16.F32.PACK_AB R24, R36, R29 ;  /* 0x0000001d2418723e */ /* 0x000fe400000000ff */
[----:B------:R-:W-:Y:S01]  /*2750*/  F2FP.F16.F32.PACK_AB R26, R21, R22 ;  /* 0x00000016151a723e */ /* 0x000fe200000000ff */
[----:B------:R-:W1:Y:S01]  /*2760*/  MUFU.EX2 R72, R72 ;  /* 0x0000004800487308 */ /* 0x000e620000000800 */
[----:B------:R-:W-:Y:S01]  /*2770*/  F2FP.F16.F32.PACK_AB R25, R48, R45 ;  /* 0x0000002d3019723e */ /* 0x000fe200000000ff */
[----:B--2---:R-:W-:Y:S01]  /*2780*/  @!P2 FMUL R54, R54, R54 ;  /* 0x000000363636a220 */ /* 0x004fe20000400000 */
[----:B------:R-:W-:Y:S01]  /*2790*/  F2FP.F16.F32.PACK_AB R27, R50, R47 ;  /* 0x0000002f321b723e */ /* 0x000fe200000000ff */
[----:B------:R-:W-:Y:S01]  /*27a0*/  @!P4 FMUL R58, R58, 0.5 ;  /* 0x3f0000003a3ac820 */ /* 0x000fe20000400000 */
[----:B------:R-:W-:-:S02]  /*27b0*/  FSETP.GEU.AND P2, PT, R62, -126, PT ;  /* 0xc2fc00003e00780b */ /* 0x000fc40003f4e000 */
[----:B------:R-:W-:Y:S01]  /*27c0*/  WARPGROUP.ARRIVE ;  /* 0x00000000000079c5 */ /* 0x000fe20000000000 */
[----:B------:R-:W-:Y:S01]  /*27d0*/  @!P5 FMUL R59, R59, 0.5 ;  /* 0x3f0000003b3bd820 */ /* 0x000fe20000400000 */
[----:B---3--:R-:W-:Y:S01]  /*27e0*/  @!P3 FMUL R55, R55, R55 ;  /* 0x000000373737b220 */ /* 0x008fe20000400000 */
[----:B------:R-:W-:Y:S01]  /*27f0*/  FSETP.GEU.AND P3, PT, R63, -126, PT ;  /* 0xc2fc00003f00780b */ /* 0x000fe20003f6e000 */
[----:B------:R-:W2:Y:S02]  /*2800*/  MUFU.EX2 R51, R58 ;  /* 0x0000003a00337308 */ /* 0x000ea40000000800 */
[----:B------:R-:W-:Y:S01]  /*2810*/  HGMMA.64x16x16.F32 R88, R24, gdesc[UR4].tnspB, R88, gsb0 ;  /* 0x4020000418587df0 */ /* 0x000fe20008000858 */
[----:B------:R-:W-:Y:S01]  /*2820*/  UIADD3 UR6, UR14, 0x160, URZ ;  /* 0x000001600e067890 */ /* 0x000fe2000fffe03f */
[----:B------:R-:W-:Y:S01]  /*2830*/  UMOV UR7, 0xc0000010 ;  /* 0xc000001000077882 */ /* 0x000fe20000000000 */
[----:B-1----:R-:W-:Y:S02]  /*2840*/  @!P1 FMUL R72, R72, R72 ;  /* 0x0000004848489220 */ /* 0x002fe40000400000 */
[----:B------:R-:W-:Y:S01]  /*2850*/  @!P2 FMUL R62, R62, 0.5 ;  /* 0x3f0000003e3ea820 */ /* 0x000fe20000400000 */
[----:B------:R-:W-:Y:S01]  /*2860*/  FSETP.GEU.AND P1, PT, R76, -126, PT ;  /* 0xc2fc00004c00780b */ /* 0x000fe20003f2e000 */
[----:B------:R-:W1:Y:S01]  /*2870*/  MUFU.EX2 R56, R59 ;  /* 0x0000003b00387308 */ /* 0x000e620000000800 */
[----:B------:R-:W-:-:S02]  /*2880*/  FADD R29, R29, R72 ;  /* 0x000000481d1d7221 */ /* 0x000fc40000000000 */
[----:B------:R-:W-:Y:S02]  /*2890*/  @!P3 FMUL R63, R63, 0.5 ;  /* 0x3f0000003f3fb820 */ /* 0x000fe40000400000 */
[----:B------:R-:W-:-:S03]  /*28a0*/  FADD R14, R14, R29 ;  /* 0x0000001d0e0e7221 */ /* 0x000fc60000000000 */
[----:B------:R-:W3:Y:S01]  /*28b0*/  MUFU.EX2 R62, R62 ;  /* 0x0000003e003e7308 */ /* 0x000ee20000000800 */
[----:B--2---:R-:W-:Y:S01]  /*28c0*/  @!P4 FMUL R51, R51, R51 ;  /* 0x000000333333c220 */ /* 0x004fe20000400000 */
[----:B------:R-:W-:Y:S02]  /*28d0*/  FSETP.GEU.AND P4, PT, R67, -126, PT ;  /* 0xc2fc00004300780b */ /* 0x000fe40003f8e000 */
[----:B------:R-:W-:Y:S01]  /*28e0*/  @!P1 FMUL R76, R76, 0.5 ;  /* 0x3f0000004c4c9820 */ /* 0x000fe20000400000 */
[----:B------:R-:W-:-:S03]  /*28f0*/  FADD R44, R44, R51 ;  /* 0x000000332c2c7221 */ /* 0x000fc60000000000 */
[----:B------:R-:W2:Y:S01]  /*2900*/  MUFU.EX2 R63, R63 ;  /* 0x0000003f003f7308 */ /* 0x000ea20000000800 */
[----:B-1----:R-:W-:Y:S01]  /*2910*/  @!P5 FMUL R56, R56, R56 ;  /* 0x000000383838d220 */ /* 0x002fe20000400000 */
[----:B------:R-:W-:-:S03]  /*2920*/  FSETP.GEU.AND P5, PT, R80, -126, PT ;  /* 0xc2fc00005000780b */ /* 0x000fc60003fae000 */
[----:B------:R-:W-:Y:S02]  /*2930*/  FADD R31, R31, R56 ;  /* 0x000000381f1f7221 */ /* 0x000fe40000000000 */
[----:B------:R-:W-:Y:S01]  /*2940*/  @!P4 FMUL R67, R67, 0.5 ;  /* 0x3f0000004343c820 */ /* 0x000fe20000400000 */
[----:B------:R-:W1:Y:S01]  /*2950*/  MUFU.EX2 R53, R76 ;  /* 0x0000004c00357308 */ /* 0x000e620000000800 */
[----:B---3--:R-:W-:Y:S01]  /*2960*/  @!P2 FMUL R62, R62, R62 ;  /* 0x0000003e3e3ea220 */ /* 0x008fe20000400000 */
[----:B------:R-:W-:-:S03]  /*2970*/  FSETP.GEU.AND P2, PT, R70, -126, PT ;  /* 0xc2fc00004600780b */ /* 0x000fc60003f4e000 */
[----:B------:R-:W-:Y:S02]  /*2980*/  FADD R35, R35, R62 ;  /* 0x0000003e23237221 */ /* 0x000fe40000000000 */
[----:B------:R-:W-:Y:S01]  /*2990*/  @!P5 FMUL R80, R80, 0.5 ;  /* 0x3f0000005050d820 */ /* 0x000fe20000400000 */
[----:B------:R-:W3:Y:S01]  /*29a0*/  MUFU.EX2 R69, R69 ;  /* 0x0000004500457308 */ /* 0x000ee20000000800 */
[----:B--2---:R-:W-:Y:S01]  /*29b0*/  @!P3 FMUL R63, R63, R63 ;  /* 0x0000003f3f3fb220 */ /* 0x004fe20000400000 */
[----:B------:R-:W-:Y:S01]  /*29c0*/  FSETP.GEU.AND P3, PT, R71, -126, PT ;  /* 0xc2fc00004700780b */ /* 0x000fe20003f6e000 */
[----:B------:R-:W-:Y:S02]  /*29d0*/  WARPGROUP.DEPBAR.LE gsb0, 0x0 ;  /* 0x00008000000079c5 */ /* 0x000fe40000010000 */
[----:B------:R-:W-:Y:S01]  /*29e0*/  F2FP.F16.F32.PACK_AB R24, R23, R28 ;  /* 0x0000001c1718723e */ /* 0x000fe200000000ff */
[----:B------:R-:W-:Y:S01]  /*29f0*/  FADD R38, R38, R63 ;  /* 0x0000003f26267221 */ /* 0x000fe20000000000 */
[----:B------:R-:W-:Y:S01]  /*2a00*/  F2FP.F16.F32.PACK_AB R26, R33, R32 ;  /* 0x00000020211a723e */ /* 0x000fe200000000ff */
[----:B------:R-:W-:Y:S01]  /*2a10*/  @!P2 FMUL R70, R70, 0.5 ;  /* 0x3f0000004646a820 */ /* 0x000fe20000400000 */
[----:B------:R-:W-:Y:S01]  /*2a20*/  F2FP.F16.F32.PACK_AB R25, R52, R49 ;  /* 0x000000313419723e */ /* 0x000fe200000000ff */
[----:B-1----:R-:W-:Y:S01]  /*2a30*/  @!P1 FMUL R53, R53, R53 ;  /* 0x0000003535359220 */ /* 0x002fe20000400000 */
[----:B------:R-:W-:Y:S01]  /*2a40*/  F2FP.F16.F32.PACK_AB R27, R55, R54 ;  /* 0x00000036371b723e */ /* 0x000fe200000000ff */
[----:B------:R-:W1:Y:S01]  /*2a50*/  MUFU.EX2 R67, R67 ;  /* 0x0000004300437308 */ /* 0x000e620000000800 */
[----:B------:R-:W-:Y:S01]  /*2a60*/  FSETP.GEU.AND P1, PT, R66, -126, PT ;  /* 0xc2fc00004200780b */ /* 0x000fe20003f2e000 */
[----:B------:R-:W-:Y:S01]  /*2a70*/  FADD R22, R22, R53 ;  /* 0x0000003516167221 */ /* 0x000fe20000000000 */
[----:B------:R-:W-:Y:S01]  /*2a80*/  WARPGROUP.ARRIVE ;  /* 0x00000000000079c5 */ /* 0x000fe20000000000 */
[----:B------:R-:W-:Y:S01]  /*2a90*/  @!P3 FMUL R71, R71, 0.5 ;  /* 0x3f0000004747b820 */ /* 0x000fe20000400000 */
[----:B---3--:R-:W-:Y:S01]  /*2aa0*/  @!P6 FMUL R69, R69, R69 ;  /* 0x000000454545e220 */ /* 0x008fe20000400000 */
[----:B------:R-:W-:-:S02]  /*2ab0*/  FSETP.GEU.AND P6, PT, R73, -126, PT ;  /* 0xc2fc00004900780b */ /* 0x000fc40003fce000 */
[----:B------:R-:W2:Y:S01]  /*2ac0*/  MUFU.EX2 R61, R70 ;  /* 0x00000046003d7308 */ /* 0x000ea20000000800 */
[----:B------:R-:W-:Y:S01]  /*2ad0*/  HGMMA.64x16x16.F32 R88, R24, gdesc[UR4].tnspB, R88, gsb0 ;  /* 0x4020000418587df0 */ /* 0x000fe20008000858 */
[----:B------:R-:W-:Y:S01]  /*2ae0*/  UIADD3 UR6, UR14, 0x180, URZ ;  /* 0x000001800e067890 */ /* 0x000fe2000fffe03f */
[----:B------:R-:W-:Y:S01]  /*2af0*/  FADD R18, R18, R69 ;  /* 0x0000004512127221 */ /* 0x000fe20000000000 */
[----:B------:R-:W-:Y:S02]  /*2b00*/  UMOV UR7, 0xc0000010 ;  /* 0xc000001000077882 */ /* 0x000fe40000000000 */
[----:B------:R-:W-:Y:S02]  /*2b10*/  @!P1 FMUL R66, R66, 0.5 ;  /* 0x3f00000042429820 */ /* 0x000fe40000400000 */
[----:B------:R-:W3:Y:S01]  /*2b20*/  MUFU.EX2 R60, R71 ;  /* 0x00000047003c7308 */ /* 0x000ee20000000800 */
[----:B-1----:R-:W-:Y:S01]  /*2b30*/  @!P4 FMUL R67, R67, R67 ;  /* 0x000000434343c220 */ /* 0x002fe20000400000 */
[----:B------:R-:W-:Y:S01]  /*2b40*/  FSETP.GEU.AND P4, PT, R75, -126, PT ;  /* 0xc2fc00004b00780b */ /* 0x000fe20003f8e000 */
[----:B------:R-:W-:-:S02]  /*2b50*/  @!P6 FMUL R73, R73, 0.5 ;  /* 0x3f0000004949e820 */ /* 0x000fc40000400000 */
[----:B------:R-:W-:-:S03]  /*2b60*/  FADD R42, R42, R67 ;  /* 0x000000432a2a7221 */ /* 0x000fc60000000000 */
[----:B------:R-:W1:Y:S01]  /*2b70*/  MUFU.EX2 R66, R66 ;  /* 0x0000004200427308 */ /* 0x000e620000000800 */
[----:B--2---:R-:W-:Y:S01]  /*2b80*/  @!P2 FMUL R61, R61, R61 ;  /* 0x0000003d3d3da220 */ /* 0x004fe20000400000 */
[----:B------:R-:W-:-:S03]  /*2b90*/  FSETP.GEU.AND P2, PT, R78, -126, PT ;  /* 0xc2fc00004e00780b */ /* 0x000fc60003f4e000 */
[----:B------:R-:W-:Y:S02]  /*2ba0*/  FADD R46, R46, R61 ;  /* 0x0000003d2e2e7221 */ /* 0x000fe40000000000 */
[----:B------:R-:W-:Y:S01]  /*2bb0*/  @!P4 FMUL R75, R75, 0.5 ;  /* 0x3f0000004b4bc820 */ /* 0x000fe20000400000 */
[----:B------:R-:W2:Y:S01]  /*2bc0*/  MUFU.EX2 R73, R73 ;  /* 0x0000004900497308 */ /* 0x000ea20000000800 */
[----:B---3--:R-:W-:Y:S01]  /*2bd0*/  @!P3 FMUL R60, R60, R60 ;  /* 0x0000003c3c3cb220 */ /* 0x008fe20000400000 */
[----:B------:R-:W-:-:S03]  /*2be0*/  FSETP.GEU.AND P3, PT, R79, -126, PT ;  /* 0xc2fc00004f00780b */ /* 0x000fc60003f6e000 */
[----:B------:R-:W-:Y:S02]  /*2bf0*/  FADD R43, R43, R60 ;  /* 0x0000003c2b2b7221 */ /* 0x000fe40000000000 */
[----:B------:R-:W-:Y:S01]  /*2c00*/  @!P2 FMUL R78, R78, 0.5 ;  /* 0x3f0000004e4ea820 */ /* 0x000fe20000400000 */
[----:B------:R-:W3:Y:S01]  /*2c10*/  MUFU.EX2 R75, R75 ;  /* 0x0000004b004b7308 */ /* 0x000ee20000000800 */
[----:B-1----:R-:W-:Y:S01]  /*2c20*/  @!P1 FMUL R66, R66, R66 ;  /* 0x0000004242429220 */ /* 0x002fe20000400000 */
[----:B------:R-:W-:-:S03]  /*2c30*/  FSETP.GEU.AND P1, PT, R74, -126, PT ;  /* 0xc2fc00004a00780b */ /* 0x000fc60003f2e000 */
[----:B------:R-:W-:Y:S02]  /*2c40*/  FADD R39, R39, R66 ;  /* 0x0000004227277221 */ /* 0x000fe40000000000 */
[----:B------:R-:W-:Y:S01]  /*2c50*/  @!P3 FMUL R79, R79, 0.5 ;  /* 0x3f0000004f4fb820 */ /* 0x000fe20000400000 */
[----:B------:R-:W1:Y:S01]  /*2c60*/  MUFU.EX2 R78, R78 ;  /* 0x0000004e004e7308 */ /* 0x000e620000000800 */
        /* <DEDUP_REMOVED lines=8> */
[----:B------:R-:W2:Y:S01]  /*2cf0*/  MUFU.EX2 R79, R79 ;  /* 0x0000004f004f7308 */ /* 0x000ea20000000800 */
[----:B------:R-:W-:Y:S01]  /*2d00*/  F2FP.F16.F32.PACK_AB R27, R63, R62 ;  /* 0x0000003e3f1b723e */ /* 0x000fe200000000ff */
[----:B---3--:R-:W-:Y:S01]  /*2d10*/  @!P4 FMUL R75, R75, R75 ;  /* 0x0000004b4b4bc220 */ /* 0x008fe20000400000 */
[----:B------:R-:W-:Y:S01]  /*2d20*/  FSETP.GEU.AND P4, PT, R82, -126, PT ;  /* 0xc2fc00005200780b */ /* 0x000fe20003f8e000 */
[----:B------:R-:W-:Y:S01]  /*2d30*/  FADD R41, R10, R41 ;  /* 0x000000290a297221 */ /* 0x000fe20000000000 */
[----:B------:R-:W-:Y:S01]  /*2d40*/  WARPGROUP.ARRIVE ;  /* 0x00000000000079c5 */ /* 0x000fe20000000000 */
[----:B------:R-:W-:Y:S01]  /*2d50*/  @!P6 FMUL R77, R77, 0.5 ;  /* 0x3f0000004d4de820 */ /* 0x000fe20000400000 */
[----:B-1----:R-:W-:Y:S01]  /*2d60*/  @!P2 FMUL R78, R78, R78 ;  /* 0x0000004e4e4ea220 */ /* 0x002fe20000400000 */
[----:B------:R-:W1:Y:S01]  /*2d70*/  MUFU.EX2 R74, R74 ;  /* 0x0000004a004a7308 */ /* 0x000e620000000800 */
[----:B------:R-:W-:Y:S01]  /*2d80*/  FSETP.GEU.AND P2, PT, R83, -126, PT ;  /* 0xc2fc00005300780b */ /* 0x000fe20003f4e000 */
[----:B------:R-:W-:Y:S01]  /*2d90*/  FADD R48, R48, R75 ;  /* 0x0000004b30307221 */ /* 0x000fe20000000000 */
[----:B------:R-:W-:Y:S01]  /*2da0*/  HGMMA.64x16x16.F32 R88, R24, gdesc[UR4].tnspB, R88, gsb0 ;  /* 0x4020000418587df0 */ /* 0x000fe20008000858 */
[----:B------:R-:W-:Y:S01]  /*2db0*/  UIADD3 UR6, UR14, 0x1a0, URZ ;  /* 0x000001a00e067890 */ /* 0x000fe2000fffe03f */
[----:B------:R-:W-:Y:S01]  /*2dc0*/  FADD R15, R15, R36 ;  /* 0x000000240f0f7221 */ /* 0x000fe20000000000 */
[----:B------:R-:W-:Y:S01]  /*2dd0*/  UMOV UR7, 0xc0000010 ;  /* 0xc000001000077882 */ /* 0x000fe20000000000 */
[----:B------:R-:W-:Y:S01]  /*2de0*/  FADD R22, R41, R22 ;  /* 0x0000001629167221 */ /* 0x000fe20000000000 */
[----:B------:R-:W3:Y:S01]  /*2df0*/  MUFU.EX2 R64, R77 ;  /* 0x0000004d00407308 */ /* 0x000ee20000000800 */
[----:B--2---:R-:W-:Y:S01]  /*2e00*/  @!P3 FMUL R79, R79, R79 ;  /* 0x0000004f4f4fb220 */ /* 0x004fe20000400000 */
[----:B------:R-:W-:Y:S01]  /*2e10*/  FSETP.GEU.AND P3, PT, R86, -126, PT ;  /* 0xc2fc00005600780b */ /* 0x000fe20003f6e000 */
[----:B------:R-:W-:Y:S01]  /*2e20*/  @!P4 FMUL R82, R82, 0.5 ;  /* 0x3f0000005252c820 */ /* 0x000fe20000400000 */
[----:B------:R-:W-:-:S02]  /*2e30*/  FADD R31, R31, R48 ;  /* 0x000000301f1f7221 */ /* 0x000fc40000000000 */
[----:B------:R-:W-:Y:S02]  /*2e40*/  @!P2 FMUL R83, R83, 0.5 ;  /* 0x3f0000005353a820 */ /* 0x000fe40000400000 */
[----:B------:R-:W2:Y:S01]  /*2e50*/  MUFU.EX2 R57, R80 ;  /* 0x0000005000397308 */ /* 0x000ea20000000800 */
[----:B-1----:R-:W-:Y:S01]  /*2e60*/  @!P1 FMUL R74, R74, R74 ;  /* 0x0000004a4a4a9220 */ /* 0x002fe20000400000 */
[----:B------:R-:W-:-:S03]  /*2e70*/  ISETP.GE.AND P1, PT, R96, 0x81, PT ;  /* 0x000000816000780c */ /* 0x000fc60003f26270 */
[----:B------:R-:W-:Y:S02]  /*2e80*/  FADD R45, R45, R74 ;  /* 0x0000004a2d2d7221 */ /* 0x000fe40000000000 */
[----:B------:R-:W-:Y:S01]  /*2e90*/  @!P3 FMUL R86, R86, 0.5 ;  /* 0x3f0000005656b820 */ /* 0x000fe20000400000 */
[----:B------:R-:W1:Y:S01]  /*2ea0*/  MUFU.EX2 R82, R82 ;  /* 0x0000005200527308 */ /* 0x000e620000000800 */
[----:B---3--:R-:W-:Y:S01]  /*2eb0*/  @!P6 FMUL R64, R64, R64 ;  /* 0x000000404040e220 */ /* 0x008fe20000400000 */
[----:B------:R-:W-:Y:S01]  /*2ec0*/  FSETP.GEU.AND P6, PT, R81, -126, PT ;  /* 0xc2fc00005100780b */ /* 0x000fe20003fce000 */
[----:B------:R-:W-:Y:S01]  /*2ed0*/  FADD R44, R44, R45 ;  /* 0x0000002d2c2c7221 */ /* 0x000fe20000000000 */
[----:B--2---:R-:W-:Y:S01]  /*2ee0*/  @!P5 FMUL R57, R57, R57 ;  /* 0x000000393939d220 */ /* 0x004fe20000400000 */
[----:B------:R-:W-:-:S03]  /*2ef0*/  FSETP.GEU.AND P5, PT, R84, -126, PT ;  /* 0xc2fc00005400780b */ /* 0x000fc60003fae000 */
[----:B------:R-:W-:-:S07]  /*2f00*/  FADD R28, R28, R57 ;  /* 0x000000391c1c7221 */ /* 0x000fce0000000000 */
[----:B------:R-:W-:Y:S01]  /*2f10*/  @!P6 FMUL R81, R81, 0.5 ;  /* 0x3f0000005151e820 */ /* 0x000fe20000400000 */
[----:B-1----:R-:W-:Y:S01]  /*2f20*/  @!P4 FMUL R82, R82, R82 ;  /* 0x000000525252c220 */ /* 0x002fe20000400000 */
[----:B------:R-:W-:Y:S02]  /*2f30*/  FADD R19, R19, R28 ;  /* 0x0000001c13137221 */ /* 0x000fe40000000000 */
[----:B------:R-:W1:Y:S01]  /*2f40*/  MUFU.EX2 R58, R81 ;  /* 0x00000051003a7308 */ /* 0x000e620000000800 */
[----:B------:R-:W-:Y:S02]  /*2f50*/  WARPGROUP.DEPBAR.LE gsb0, 0x0 ;  /* 0x00008000000079c5 */ /* 0x000fe40000010000 */
[----:B------:R-:W-:Y:S01]  /*2f60*/  F2FP.F16.F32.PACK_AB R24, R65, R34 ;  /* 0x000000224118723e */ /* 0x000fe200000000ff */
[----:B------:R-:W-:Y:S01]  /*2f70*/  @!P5 FMUL R84, R84, 0.5 ;  /* 0x3f0000005454d820 */ /* 0x000fe20000400000 */
[----:B------:R-:W-:Y:S01]  /*2f80*/  F2FP.F16.F32.PACK_AB R26, R69, R68 ;  /* 0x00000044451a723e */ /* 0x000fe200000000ff */
[----:B------:R-:W-:Y:S01]  /*2f90*/  FADD R65, R20, R65 ;  /* 0x0000004114417221 */ /* 0x000fe20000000000 */
[----:B------:R-:W-:Y:S01]  /*2fa0*/  F2FP.F16.F32.PACK_AB R25, R67, R66 ;  /* 0x000000424319723e */ /* 0x000fe200000000ff */
[----:B------:R-:W2:Y:S01]  /*2fb0*/  MUFU.EX2 R59, R84 ;  /* 0x00000054003b7308 */ /* 0x000ea20000000800 */
[----:B------:R-:W-:Y:S01]  /*2fc0*/  F2FP.F16.F32.PACK_AB R27, R60, R61 ;  /* 0x0000003d3c1b723e */ /* 0x000fe200000000ff */
[----:B------:R-:W-:-:S03]  /*2fd0*/  FADD R14, R14, R19 ;  /* 0x000000130e0e7221 */ /* 0x000fc60000000000 */
[----:B------:R-:W-:Y:S01]  /*2fe0*/  WARPGROUP.ARRIVE ;  /* 0x00000000000079c5 */ /* 0x000fe20000000000 */
[----:B-1----:R-:W-:Y:S01]  /*2ff0*/  @!P6 FMUL R58, R58, R58 ;  /* 0x0000003a3a3ae220 */ /* 0x002fe20000400000 */
[----:B------:R-:W-:-:S04]  /*3000*/  FSETP.GEU.AND P6, PT, R85, -126, PT ;  /* 0xc2fc00005500780b */ /* 0x000fc80003fce000 */
[----:B------:R-:W-:Y:S01]  /*3010*/  HGMMA.64x16x16.F32 R88, R24, gdesc[UR4].tnspB, R88, gsb0 ;  /* 0x4020000418587df0 */ /* 0x000fe20008000858 */
[----:B------:R-:W-:Y:S01]  /*3020*/  UIADD3 UR6, UR14, 0x1c0, URZ ;  /* 0x000001c00e067890 */ /* 0x000fe2000fffe03f */
[----:B------:R-:W-:Y:S01]  /*3030*/  FADD R30, R23, R58 ;  /* 0x0000003a171e7221 */ /* 0x000fe20000000000 */
[----:B------:R-:W-:Y:S01]  /*3040*/  UMOV UR7, 0xc0000010 ;  /* 0xc000001000077882 */ /* 0x000fe20000000000 */
[----:B--2---:R-:W-:Y:S01]  /*3050*/  @!P5 FMUL R59, R59, R59 ;  /* 0x0000003b3b3bd220 */ /* 0x004fe20000400000 */
[----:B------:R-:W-:Y:S01]  /*3060*/  FSETP.GEU.AND P5, PT, R87, -126, PT ;  /* 0xc2fc00005700780b */ /* 0x000fe20003fae000 */
[----:B------:R-:W-:Y:S02]  /*3070*/  FADD R30, R65, R30 ;  /* 0x0000001e411e7221 */ /* 0x000fe40000000000 */
[----:B------:R-:W-:Y:S01]  /*3080*/  FADD R32, R32, R59 ;  /* 0x0000003b20207221 */ /* 0x000fe20000000000 */
[----:B------:R-:W-:Y:S01]  /*3090*/  @!P6 FMUL R85, R85, 0.5 ;  /* 0x3f0000005555e820 */ /* 0x000fe20000400000 */
[----:B------:R-:W-:-:S02]  /*30a0*/  FADD R15, R15, R30 ;  /* 0x0000001e0f0f7221 */ /* 0x000fc40000000000 */
[----:B------:R-:W-:Y:S01]  /*30b0*/  FADD R17, R17, R32 ;  /* 0x0000002011117221 */ /* 0x000fe20000000000 */
[----:B------:R-:W1:Y:S03]  /*30c0*/  MUFU.EX2 R20, R85 ;  /* 0x0000005500147308 */ /* 0x000e660000000800 */
[----:B------:R-:W-:Y:S02]  /*30d0*/  FADD R17, R22, R17 ;  /* 0x0000001116117221 */ /* 0x000fe40000000000 */
[----:B------:R-:W-:Y:S02]  /*30e0*/  @!P5 FMUL R87, R87, 0.5 ;  /* 0x3f0000005757d820 */ /* 0x000fe40000400000 */
[----:B------:R-:W-:Y:S02]  /*30f0*/  FADD R14, R14, R17 ;  /* 0x000000110e0e7221 */ /* 0x000fe40000000000 */
[----:B------:R-:W2:Y:S01]  /*3100*/  MUFU.EX2 R10, R87 ;  /* 0x00000057000a7308 */ /* 0x000ea20000000800 */
[----:B-1----:R-:W-:-:S04]  /*3110*/  @!P6 FMUL R20, R20, R20 ;  /* 0x000000141414e220 */ /* 0x002fc80000400000 */
[----:B------:R-:W-:-:S04]  /*3120*/  FADD R33, R33, R20 ;  /* 0x0000001421217221 */ /* 0x000fc80000000000 */
[----:B------:R-:W-:Y:S01]  /*3130*/  FADD R33, R18, R33 ;  /* 0x0000002112217221 */ /* 0x000fe20000000000 */
[----:B--2---:R-:W-:Y:S01]  /*3140*/  @!P5 FMUL R10, R10, R10 ;  /* 0x0000000a0a0ad220 */ /* 0x004fe20000400000 */
[----:B------:R-:W-:Y:S02]  /*3150*/  WARPGROUP.DEPBAR.LE gsb0, 0x0 ;  /* 0x00008000000079c5 */ /* 0x000fe40000010000 */
[----:B------:R-:W-:Y:S01]  /*3160*/  F2FP.F16.F32.PACK_AB R24, R73, R72 ;  /* 0x000000484918723e */ /* 0x000fe200000000ff */
[----:B------:R-:W-:Y:S01]  /*3170*/  FADD R34, R55, R10 ;  /* 0x0000000a37227221 */ /* 0x000fe20000000000 */
[----:B------:R-:W-:Y:S01]  /*3180*/  F2FP.F16.F32.PACK_AB R26, R64, R53 ;  /* 0x00000035401a723e */ /* 0x000fe200000000ff */
[----:B------:R-:W-:Y:S01]  /*3190*/  FADD R64, R21, R64 ;  /* 0x0000004015407221 */ /* 0x000fe20000000000 */
[----:B------:R-:W-:Y:S01]  /*31a0*/  F2FP.F16.F32.PACK_AB R25, R75, R74 ;  /* 0x0000004a4b19723e */ /* 0x000fe200000000ff */
[----:B------:R-:W-:Y:S01]  /*31b0*/  FADD R43, R43, R34 ;  /* 0x000000222b2b7221 */ /* 0x000fe20000000000 */
[----:B------:R-:W-:Y:S01]  /*31c0*/  F2FP.F16.F32.PACK_AB R27, R79, R78 ;  /* 0x0000004e4f1b723e */ /* 0x000fe200000000ff */
[----:B------:R-:W-:Y:S01]  /*31d0*/  FADD R78, R47, R78 ;  /* 0x0000004e2f4e7221 */ /* 0x000fe20000000000 */
[----:B------:R-:W-:Y:S01]  /*31e0*/  FADD R79, R50, R79 ;  /* 0x0000004f324f7221 */ /* 0x000fe20000000000 */
[----:B------:R-:W-:Y:S01]  /*31f0*/  FADD R64, R11, R64 ;  /* 0x000000400b407221 */ /* 0x000fe20000000000 */
[----:B------:R-:W-:Y:S01]  /*3200*/  WARPGROUP.ARRIVE ;  /* 0x00000000000079c5 */ /* 0x000fe20000000000 */
[----:B------:R-:W-:Y:S01]  /*3210*/  FADD R35, R35, R78 ;  /* 0x0000004e23237221 */ /* 0x000fe20000000000 */
[----:B------:R-:W-:Y:S01]  /*3220*/  FADD R38, R38, R79 ;  /* 0x0000004f26267221 */ /* 0x000fe20000000000 */
[----:B------:R-:W-:Y:S01]  /*3230*/  IADD3 R11, R2, 0x4820, RZ ;  /* 0x00004820020b7810 */ /* 0x000fe20007ffe0ff */
[----:B------:R-:W-:-:S02]  /*3240*/  FADD R64, R64, R33 ;  /* 0x0000002140407221 */ /* 0x000fc40000000000 */
[----:B------:R-:W-:Y:S01]  /*3250*/  HGMMA.64x16x16.F32 R88, R24, gdesc[UR4].tnspB, R88, gsb0 ;  /* 0x4020000418587df0 */ /* 0x000fe20008000858 */
[----:B------:R-:W-:Y:S01]  /*3260*/  UIADD3 UR6, UR14, 0x1e0, URZ ;  /* 0x000001e00e067890 */ /* 0x000fe2000fffe03f */
[----:B------:R-:W-:Y:S01]  /*3270*/  FADD R38, R38, R43 ;  /* 0x0000002b26267221 */ /* 0x000fe20000000000 */
[----:B------:R-:W-:Y:S01]  /*3280*/  UMOV UR7, 0xc0000010 ;  /* 0xc000001000077882 */ /* 0x000fe20000000000 */
[----:B------:R-:W-:Y:S01]  /*3290*/  FADD R15, R15, R64 ;  /* 0x000000400f0f7221 */ /* 0x000fe20000000000 */
[----:B------:R-:W-:Y:S02]  /*32a0*/  WARPGROUP.DEPBAR.LE gsb0, 0x0 ;  /* 0x00008000000079c5 */ /* 0x000fe40000010000 */
[----:B------:R-:W1:Y:S01]  /*32b0*/  MUFU.EX2 R25, R83 ;  /* 0x0000005300197308 */ /* 0x000e620000000800 */
[----:B------:R-:W-:Y:S02]  /*32c0*/  F2FP.F16.F32.PACK_AB R24, R58, R57 ;  /* 0x000000393a18723e */ /* 0x000fe400000000ff */
[----:B------:R-:W-:Y:S01]  /*32d0*/  F2FP.F16.F32.PACK_AB R26, R20, R59 ;  /* 0x0000003b141a723e */ /* 0x000fe200000000ff */
[----:B------:R-:W-:-:S04]  /*32e0*/  FADD R20, R49, R82 ;  /* 0x0000005231147221 */ /* 0x000fc80000000000 */
[----:B------:R-:W2:Y:S01]  /*32f0*/  MUFU.EX2 R27, R86 ;  /* 0x00000056001b7308 */ /* 0x000ea20000000800 */
[----:B------:R-:W-:-:S04]  /*3300*/  FADD R39, R39, R20 ;  /* 0x0000001427277221 */ /* 0x000fc80000000000 */
[----:B------:R-:W-:Y:S01]  /*3310*/  FADD R39, R44, R39 ;  /* 0x000000272c277221 */ /* 0x000fe20000000000 */
[----:B-1----:R-:W-:-:S04]  /*3320*/  @!P2 FMUL R25, R25, R25 ;  /* 0x000000191919a220 */ /* 0x002fc80000400000 */
[----:B------:R-:W-:Y:S01]  /*3330*/  FADD R21, R52, R25 ;  /* 0x0000001934157221 */ /* 0x000fe20000000000 */
[----:B------:R-:W-:Y:S01]  /*3340*/  F2FP.F16.F32.PACK_AB R25, R25, R82 ;  /* 0x000000521919723e */ /* 0x000fe200000000ff */
[----:B--2---:R-:W-:Y:S02]  /*3350*/  @!P3 FMUL R27, R27, R27 ;  /* 0x0000001b1b1bb220 */ /* 0x004fe40000400000 */
[----:B------:R-:W-:Y:S01]  /*3360*/  FADD R42, R42, R21 ;  /* 0x000000152a2a7221 */ /* 0x000fe20000000000 */
[----:B------:R-:W-:Y:S01]  /*3370*/  FADD R21, R14, R15 ;  /* 0x0000000f0e157221 */ /* 0x000fe20000000000 */
[----:B------:R-:W-:Y:S01]  /*3380*/  FADD R23, R54, R27 ;  /* 0x0000001b36177221 */ /* 0x000fe20000000000 */
[----:B------:R-:W-:Y:S01]  /*3390*/  F2FP.F16.F32.PACK_AB R27, R10, R27 ;  /* 0x0000001b0a1b723e */ /* 0x000fe200000000ff */
[----:B------:R-:W-:Y:S01]  /*33a0*/  FADD R31, R31, R42 ;  /* 0x0000002a1f1f7221 */ /* 0x000fe20000000000 */
[----:B------:R-:W-:Y:S01]  /*33b0*/  PRMT R10, RZ, 0x654, R11 ;  /* 0x00000654ff0a7816 */ /* 0x000fe2000000000b */
[----:B------:R-:W-:Y:S01]  /*33c0*/  FADD R46, R46, R23 ;  /* 0x000000172e2e7221 */ /* 0x000fe20000000000 */
[----:B------:R-:W-:Y:S01]  /*33d0*/  WARPGROUP.ARRIVE ;  /* 0x00000000000079c5 */ /* 0x000fe20000000000 */
[----:B------:R-:W-:-:S02]  /*33e0*/  FADD R38, R31, R38 ;  /* 0x000000261f267221 */ /* 0x000fc40000000000 */
[----:B------:R-:W-:-:S03]  /*33f0*/  FADD R46, R35, R46 ;  /* 0x0000002e232e7221 */ /* 0x000fc60000000000 */
[----:B------:R-:W-:Y:S01]  /*3400*/  HGMMA.64x16x16.F32 R88, R24, gdesc[UR4].tnspB, R88, gsb0 ;  /* 0x4020000418587df0 */ /* 0x000fe20008000858 */
[----:B------:R-:W-:-:S04]  /*3410*/  FADD R39, R39, R46 ;  /* 0x0000002e27277221 */ /* 0x000fc80000000000 */
[----:B------:R-:W-:Y:S01]  /*3420*/  FADD R20, R39, R38 ;  /* 0x0000002627147221 */ /* 0x000fe20000000000 */
[----:B------:R-:W-:Y:S02]  /*3430*/  WARPGROUP.DEPBAR.LE gsb0, 0x0 ;  /* 0x00008000000079c5 */ /* 0x000fe40000010000 */
[----:B------:R1:W-:Y:S01]  /*3440*/  SYNCS.ARRIVE.TRANS64.RED.A1T0 RZ, [R10+URZ], RZ ;  /* 0x000000ff0aff79a7 */ /* 0x0003e2000810043f */
[----:B------:R-:W-:Y:S05]  /*3450*/  @!P1 BRA `(.L_x_24) ;  /* 0x0000002800ec9947 */ /* 0x000fea0003800000 */
[----:B------:R-:W-:Y:S01]  /*3460*/  LOP3.LUT R12, R12, 0x1f, RZ, 0xc0, !PT ;  /* 0x0000001f0c0c7812 */ /* 0x000fe200078ec0ff */
[----:B------:R-:W-:Y:S01]  /*3470*/  IMAD.MOV.U32 R19, RZ, RZ, R0 ;  /* 0x000000ffff137224 */ /* 0x000fe200078e0000 */
[----:B------:R-:W-:Y:S01]  /*3480*/  MOV R17, R9 ;  /* 0x0000000900117202 */ /* 0x000fe20000000f00 */
[----:B------:R-:W-:Y:S01]  /*3490*/  IMAD.MOV.U32 R15, RZ, RZ, 0x2 ;  /* 0x00000002ff0f7424 */ /* 0x000fe200078e00ff */
[----:B-1----:R-:W-:Y:S01]  /*34a0*/  MOV R10, 0x1 ;  /* 0x00000001000a7802 */ /* 0x002fe20000000f00 */
[----:B------:R-:W-:Y:S01]  /*34b0*/  ULDC.64 UR18, c[0x0][0x198] ;  /* 0x0000660000127ab9 */ /* 0x000fe20000000a00 */
[----:B------:R-:W-:-:S05]  /*34c0*/  ULDC UR15, c[0x0][0x604] ;  /* 0x00018100000f7ab9 */ /* 0x000fca0000000800 */
.L_x_37:
[----:B------:R-:W-:Y:S01]  /*34d0*/  LEA R9, R15, R2, 0x3 ;  /* 0x000000020f097211 */ /* 0x000fe200078e18ff */
[----:B------:R-:W-:Y:S05]  /*34e0*/  YIELD ;  /* 0x0000000000007946 */ /* 0x000fea0003800000 */
[----:B------:R-:W-:-:S04]  /*34f0*/  SHF.L.U32 R0, R3, 0x1f, RZ ;  /* 0x0000001f03007819 */ /* 0x000fc800000006ff */
[----:B------:R-:W1:Y:S02]  /*3500*/  SYNCS.PHASECHK.TRANS64.TRYWAIT P1, [R9+URZ+0x4800], R0 ;  /* 0x00480000090075a7 */ /* 0x000e64000802017f */
[----:B-1----:R-:W-:Y:S05]  /*3510*/  @!P1 BRA `(.L_x_25) ;  /* 0x0000003800ac9947 */ /* 0x002fea0003800000 */
.L_x_65:
[----:B------:R-:W-:Y:S05]  /*3520*/  WARPSYNC.ALL ;  /* 0x0000000000007948 */ /* 0x000fea0003800000 */
[----:B------:R-:W-:Y:S01]  /*3530*/  LEA R22, R15, UR16, 0x8 ;  /* 0x000000100f167c11 */ /* 0x000fe2000f8e40ff */
[----:B------:R-:W-:Y:S01]  /*3540*/  WARPGROUP.ARRIVE ;  /* 0x00000000000079c5 */ /* 0x000fe20000000000 */
[----:B------:R-:W-:Y:S02]  /*3550*/  MOV R23, 0xc0000010 ;  /* 0xc000001000177802 */ /* 0x000fe40000000f00 */
[----:B------:R-:W-:Y:S02]  /*3560*/  R2UR UR6, R22 ;  /* 0x00000000160672ca */ /* 0x000fe400000e0000 */
[----:B------:R-:W-:-:S02]  /*3570*/  R2UR UR7, R23 ;  /* 0x00000000170772ca */ /* 0x000fc400000e0000 */
[----:B------:R-:W-:-:S11]  /*3580*/  ISETP.NE.AND P1, PT, R8, RZ, PT ;  /* 0x000000ff0800720c */ /* 0x000fd60003f25270 */
[----:B------:R-:W-:Y:S03]  /*3590*/  HGMMA.64x128x16.F32 R24, gdesc[UR4], RZ, !UPT, gsb0 ;  /* 0x01e00000041879f0 */ /* 0x000fe6000c0008ff */
[----:B------:R-:W-:Y:S02]  /*35a0*/  WARPGROUP.DEPBAR.LE gsb0, 0x0 ;  /* 0x00008000000079c5 */ /* 0x000fe40000010000 */
[----:B------:R-:W-:Y:S05]  /*35b0*/  @P1 BRA `(.L_x_26) ;  /* 0x0000000000841947 */ /* 0x000fea0003800000 */
[----:B------:R-:W-:-:S13]  /*35c0*/  ISETP.LT.OR P2, PT, R6, 0x1, !P0 ;  /* 0x000000010600780c */ /* 0x000fda0004741670 */
[----:B------:R-:W-:Y:S05]  /*35d0*/  @P2 BRA `(.L_x_27) ;  /* 0x0000000000782947 */ /* 0x000fea0003800000 */
[----:B-1----:R-:W-:Y:S01]  /*35e0*/  IMAD R0, R5, 0x8, R2 ;  /* 0x0000000805007824 */ /* 0x002fe200078e0202 */
[----:B------:R-:W-:Y:S02]  /*35f0*/  SHF.L.U32 R9, R4, 0x1f, RZ ;  /* 0x0000001f04097819 */ /* 0x000fe400000006ff */
[----:B------:R-:W-:Y:S02]  /*3600*/  ISETP.NE.AND P3, PT, R16, RZ, PT ;  /* 0x000000ff1000720c */ /* 0x000fe40003f65270 */
[----:B------:R-:W1:Y:S02]  /*3610*/  SYNCS.PHASECHK.TRANS64.TRYWAIT P2, [R0+URZ+0x4820], R9 ;  /* 0x00482009000075a7 */ /* 0x000e64000804017f */
[----:B-1----:R-:W-:Y:S09]  /*3620*/  @!P2 BRA `(.L_x_28) ;  /* 0x00000038007ca947 */ /* 0x002ff20003800000 */
.L_x_66:
[----:B------:R-:W-:Y:S05]  /*3630*/  @P3 BRA `(.L_x_29) ;  /* 0x0000000000143947 */ /* 0x000fea0003800000 */
[----:B------:R-:W-:Y:S02]  /*3640*/  ISETP.NE.AND P2, PT, R12, RZ, PT ;  /* 0x000000ff0c00720c */ /* 0x000fe40003f45270 */
[----:B-1----:R-:W-:-:S04]  /*3650*/  MOV R9, 0x1000 ;  /* 0x0000100000097802 */ /* 0x002fc80000000f00 */
[----:B------:R2:W-:Y:S07]  /*3660*/  SYNCS.ARRIVE.TRANS64 RZ, [R0+URZ+0x4800], R9 ;  /* 0x0048000900ff79a7 */ /* 0x0005ee000800003f */
[----:B------:R-:W-:Y:S05]  /*3670*/  @!P2 BRA `(.L_x_29) ;  /* 0x000000000004a947 */ /* 0x000fea0003800000 */
[----:B------:R-:W-:Y:S01]  /*3680*/  BPT.TRAP 0x1 ;  /* 0x000000040000795c */ /* 0x000fe20000300000 */
.L_x_29:
[----:B-12---:R-:W-:Y:S01]  /*3690*/  LEA R9, R5, R2, 0xc ;  /* 0x0000000205097211 */ /* 0x006fe200078e60ff */
[----:B------:R-:W-:Y:S01]  /*36a0*/  UIADD3 UR6, UP0, UR18, 0x1f0, URZ ;  /* 0x000001f012067890 */ /* 0x000fe2000ff1e03f */
[----:B------:R-:W-:Y:S01]  /*36b0*/  R2UR UR35, R7 ;  /* 0x00000000072372ca */ /* 0x000fe200000e0000 */
[----:B------:R-:W-:Y:S01]  /*36c0*/  UMOV UR8, 0x0 ;  /* 0x0000000000087882 */ /* 0x000fe20000000000 */
[----:B------:R-:W-:Y:S01]  /*36d0*/  R2UR UR33, R0 ;  /* 0x00000000002172ca */ /* 0x000fe200000e0000 */
[----:B------:R-:W-:Y:S01]  /*36e0*/  UIADD3.X UR7, URZ, UR19, URZ, UP0, !UPT ;  /* 0x000000133f077290 */ /* 0x000fe200087fe43f */
[----:B------:R-:W-:Y:S01]  /*36f0*/  R2UR UR32, R9 ;  /* 0x00000000092072ca */ /* 0x000fe200000e0000 */
[----:B------:R-:W-:Y:S01]  /*3700*/  UMOV UR9, 0x10000000 ;  /* 0x1000000000097882 */ /* 0x000fe20000000000 */
[----:B------:R-:W-:Y:S01]  /*3710*/  UMOV UR34, URZ ;  /* 0x0000003f00227c82 */ /* 0x000fe20008000000 */
[----:B------:R-:W-:-:S05]  /*3720*/  VIADD R5, R5, 0x1 ;  /* 0x0000000105057836 */ /* 0x000fca0000000000 */
[C---:B------:R-:W-:Y:S01]  /*3730*/  ISETP.NE.AND P2, PT, R5.reuse, 0x4, PT ;  /* 0x000000040500780c */ /* 0x040fe20003f45270 */
[----:B------:R-:W-:Y:S02]  /*3740*/  USHF.L.U32 UR35, UR35, 0x7, URZ ;  /* 0x0000000723237899 */ /* 0x000fe4000800063f */
[----:B------:R-:W-:Y:S01]  /*3750*/  UIADD3 UR33, UR33, 0x4800, URZ ;  /* 0x0000480021217890 */ /* 0x000fe2000fffe03f */
[----:B------:R-:W-:Y:S01]  /*3760*/  SEL R9, RZ, 0x1, P2 ;  /* 0x00000001ff097807 */ /* 0x000fe20001000000 */
[----:B------:R-:W-:Y:S01]  /*3770*/  UIADD3 UR32, UR32, 0x800, URZ ;  /* 0x0000080020207890 */ /* 0x000fe2000fffe03f */
[----:B------:R-:W-:Y:S02]  /*3780*/  SEL R5, R5, RZ, P2 ;  /* 0x000000ff05057207 */ /* 0x000fe40001000000 */
[----:B------:R-:W-:-:S06]  /*3790*/  LOP3.LUT R4, R4, R9, RZ, 0x3c, !PT ;  /* 0x0000000904047212 */ /* 0x000fcc00078e3cff */
[----:B------:R2:W-:Y:S02]  /*37a0*/  UTMALDG.4D [UR32], [UR6], desc[UR8] ;  /* 0x00000820060075b4 */ /* 0x0005e40008019000 */
[----:B--2---:R-:W-:Y:S01]  /*37b0*/  NOP ;  /* 0x0000000000007918 */ /* 0x004fe20000000000 */
.L_x_27:
[----:B------:R-:W-:-:S07]  /*37c0*/  IADD3 R6, R6, -0x1, RZ ;  /* 0xffffffff06067810 */ /* 0x000fce0007ffe0ff */
.L_x_26:
[----:B------:R-:W-:Y:S01]  /*37d0*/  IADD3 R15, R15, 0x1, RZ ;  /* 0x000000010f0f7810 */ /* 0x000fe20007ffe0ff */
[----:B------:R-:W-:Y:S05]  /*37e0*/  WARPSYNC.ALL ;  /* 0x0000000000007948 */ /* 0x000fea0003800000 */
[----:B------:R-:W-:-:S04]  /*37f0*/  ISETP.NE.AND P2, PT, R15, 0x4, PT ;  /* 0x000000040f00780c */ /* 0x000fc80003f45270 */
[----:B-1----:R-:W-:Y:S02]  /*3800*/  SEL R0, RZ, 0x1, P2 ;  /* 0x00000001ff007807 */ /* 0x002fe40001000000 */
[----:B------:R-:W-:Y:S02]  /*3810*/  SEL R15, R15, RZ, P2 ;  /* 0x000000ff0f0f7207 */ /* 0x000fe40001000000 */
[----:B------:R-:W-:Y:S02]  /*3820*/  LOP3.LUT R3, R3, R0, RZ, 0x3c, !PT ;  /* 0x0000000003037212 */ /* 0x000fe400078e3cff */
[----:B------:R-:W-:Y:S01]  /*3830*/  FMNMX R0, R24, R19, !PT ;  /* 0x0000001318007209 */ /* 0x000fe20007800000 */
[----:B------:R-:W-:Y:S01]  /*3840*/  BSSY B0, `(.L_x_30) ;  /* 0x0000064000007945 */ /* 0x000fe20003800000 */
[----:B------:R-:W-:Y:S02]  /*3850*/  FMNMX R14, R26, R17, !PT ;  /* 0x000000111a0e7209 */ /* 0x000fe40007800000 */
[----:B------:R-:W-:-:S02]  /*3860*/  FMNMX R9, R25, R0, !PT ;  /* 0x0000000019097209 */ /* 0x000fc40007800000 */
[----:B------:R-:W-:Y:S02]  /*3870*/  FMNMX R23, R27, R14, !PT ;  /* 0x0000000e1b177209 */ /* 0x000fe40007800000 */
[----:B------:R-:W-:Y:S02]  /*3880*/  FMNMX R0, R28, R9, !PT ;  /* 0x000000091c007209 */ /* 0x000fe40007800000 */
[----:B------:R-:W-:Y:S02]  /*3890*/  FMNMX R14, R30, R23, !PT ;  /* 0x000000171e0e7209 */ /* 0x000fe40007800000 */
[----:B------:R-:W-:Y:S02]  /*38a0*/  FMNMX R9, R29, R0, !PT ;  /* 0x000000001d097209 */ /* 0x000fe40007800000 */
        /* <DEDUP_REMOVED lines=57> */
[----:B------:R-:W-:Y:S01]  /*3c40*/  LEA R102, R15, R2, 0x3 ;  /* 0x000000020f667211 */ /* 0x000fe200078e18ff */
[----:B------:R-:W1:Y:S04]  /*3c50*/  SHFL.BFLY PT, R9, R14, 0x1, 0x1f ;  /* 0x0c201f000e097f89 */ /* 0x000e6800000e0000 */
[----:B------:R-:W2:Y:S01]  /*3c60*/  SHFL.BFLY PT, R23, R18, 0x1, 0x1f ;  /* 0x0c201f0012177f89 */ /* 0x000ea200000e0000 */
[----:B-1----:R-:W-:Y:S02]  /*3c70*/  FMNMX R22, R14, R9, !PT ;  /* 0x000000090e167209 */ /* 0x002fe40007800000 */
[----:B--2---:R-:W-:-:S03]  /*3c80*/  FMNMX R23, R18, R23, !PT ;  /* 0x0000001712177209 */ /* 0x004fc60007800000 */
[----:B------:R-:W1:Y:S04]  /*3c90*/  SHFL.BFLY PT, R9, R22, 0x2, 0x1f ;  /* 0x0c401f0016097f89 */ /* 0x000e6800000e0000 */
[----:B------:R-:W2:Y:S01]  /*3ca0*/  SHFL.BFLY PT, R96, R23, 0x2, 0x1f ;  /* 0x0c401f0017607f89 */ /* 0x000ea200000e0000 */
[----:B-1----:R-:W-:-:S04]  /*3cb0*/  FMNMX R0, R22, R9, !PT ;  /* 0x0000000916007209 */ /* 0x002fc80007800000 */
[----:B------:R-:W-:Y:S02]  /*3cc0*/  FSETP.NEU.AND P2, PT, R0, -INF , PT ;  /* 0xff8000000000780b */ /* 0x000fe40003f4d000 */
[----:B--2---:R-:W-:Y:S01]  /*3cd0*/  FMNMX R9, R23, R96, !PT ;  /* 0x0000006017097209 */ /* 0x004fe20007800000 */
[----:B------:R-:W-:Y:S01]  /*3ce0*/  IMAD R96, R10, 0x8, R11 ;  /* 0x000000080a607824 */ /* 0x000fe200078e020b */
[----:B------:R-:W-:Y:S02]  /*3cf0*/  FSEL R100, R0, RZ, P2 ;  /* 0x000000ff00647208 */ /* 0x000fe40001000000 */
[----:B------:R-:W-:Y:S02]  /*3d00*/  FSETP.NEU.AND P3, PT, R9, -INF , PT ;  /* 0xff8000000900780b */ /* 0x000fe40003f6d000 */
[----:B------:R-:W-:Y:S01]  /*3d10*/  PRMT R18, RZ, 0x654, R96 ;  /* 0x00000654ff127816 */ /* 0x000fe20000000060 */
[----:B------:R-:W-:Y:S01]  /*3d20*/  FADD R14, -R100, R19 ;  /* 0x00000013640e7221 */ /* 0x000fe20000000100 */
[----:B------:R-:W-:-:S02]  /*3d30*/  SHF.L.U32 R19, R3, 0x1f, RZ ;  /* 0x0000001f03137819 */ /* 0x000fc400000006ff */
[----:B------:R-:W-:Y:S01]  /*3d40*/  FSEL R98, R9, RZ, P3 ;  /* 0x000000ff09627208 */ /* 0x000fe20001800000 */
[----:B------:R1:W-:Y:S01]  /*3d50*/  SYNCS.ARRIVE.TRANS64.RED.A1T0 RZ, [R18+URZ], RZ ;  /* 0x000000ff12ff79a7 */ /* 0x0003e2000810043f */
[----:B------:R-:W-:-:S03]  /*3d60*/  FMUL R96, R14, UR15 ;  /* 0x0000000f0e607c20 */ /* 0x000fc60008400000 */
[C---:B------:R-:W-:Y:S01]  /*3d70*/  FADD R17, -R98.reuse, R17 ;  /* 0x0000001162117221 */ /* 0x040fe20000000100 */
[----:B------:R-:W-:Y:S01]  /*3d80*/  FMUL R14, R98, UR15 ;  /* 0x0000000f620e7c20 */ /* 0x000fe20008400000 */
[----:B------:R-:W-:Y:S01]  /*3d90*/  FSETP.GEU.AND P2, PT, R96, -126, PT ;  /* 0xc2fc00006000780b */ /* 0x000fe20003f4e000 */
[----:B------:R-:W2:Y:S01]  /*3da0*/  SYNCS.PHASECHK.TRANS64.TRYWAIT P6, [R102+URZ+0x4800], R19 ;  /* 0x00480013660075a7 */ /* 0x000ea200080c017f */
[----:B------:R-:W-:Y:S01]  /*3db0*/  FMUL R17, R17, UR15 ;  /* 0x0000000f11117c20 */ /* 0x000fe20008400000 */
[--C-:B------:R-:W-:Y:S01]  /*3dc0*/  FFMA R26, R26, UR15, -R14.reuse ;  /* 0x0000000f1a1a7c23 */ /* 0x100fe2000800080e */
[--C-:B------:R-:W-:Y:S01]  /*3dd0*/  FFMA R22, R27, UR15, -R14.reuse ;  /* 0x0000000f1b167c23 */ /* 0x100fe2000800080e */
[----:B------:R-:W-:Y:S02]  /*3de0*/  FFMA R23, R30, UR15, -R14 ;  /* 0x0000000f1e177c23 */ /* 0x000fe4000800080e */
[----:B------:R-:W-:Y:S02]  /*3df0*/  FSETP.GEU.AND P3, PT, R17, -126, PT ;  /* 0xc2fc00001100780b */ /* 0x000fe40003f6e000 */
[----:B------:R-:W-:-:S02]  /*3e00*/  FSETP.GEU.AND P4, PT, R26, -126, PT ;  /* 0xc2fc00001a00780b */ /* 0x000fc40003f8e000 */
[----:B------:R-:W-:Y:S02]  /*3e10*/  FSETP.GEU.AND P5, PT, R22, -126, PT ;  /* 0xc2fc00001600780b */ /* 0x000fe40003fae000 */
[----:B------:R-:W-:-:S06]  /*3e20*/  @!P2 FMUL R96, R96, 0.5 ;  /* 0x3f0000006060a820 */ /* 0x000fcc0000400000 */
[----:B------:R-:W3:Y:S01]  /*3e30*/  MUFU.EX2 R96, R96 ;  /* 0x0000006000607308 */ /* 0x000ee20000000800 */
[----:B------:R-:W-:Y:S02]  /*3e40*/  @!P3 FMUL R17, R17, 0.5 ;  /* 0x3f0000001111b820 */ /* 0x000fe40000400000 */
[----:B------:R-:W-:-:S05]  /*3e50*/  @!P4 FMUL R26, R26, 0.5 ;  /* 0x3f0000001a1ac820 */ /* 0x000fca0000400000 */
[----:B------:R1:W4:Y:S02]  /*3e60*/  MUFU.EX2 R97, R17 ;  /* 0x0000001100617308 */ /* 0x0003240000000800 */
[----:B-123--:R-:W-:Y:S05]  /*3e70*/  @!P6 BRA `(.L_x_31) ;  /* 0x00000030007ce947 */ /* 0x00efea0003800000 */
.L_x_67:
[----:B------:R-:W-:Y:S05]  /*3e80*/  BSYNC B0 ;  /* 0x0000000000007941 */ /* 0x000fea0003800000 */
.L_x_30:
[----:B------:R-:W-:Y:S01]  /*3e90*/  @!P5 FMUL R22, R22, 0.5 ;  /* 0x3f0000001616d820 */ /* 0x000fe20000400000 */
[----:B------:R-:W-:Y:S01]  /*3ea0*/  FMUL R17, R100, UR15 ;  /* 0x0000000f64117c20 */ /* 0x000fe20008400000 */
[----:B------:R-:W-:Y:S01]  /*3eb0*/  FSETP.GEU.AND P6, PT, R23, -126, PT ;  /* 0xc2fc00001700780b */ /* 0x000fe20003fce000 */
[--C-:B------:R-:W-:Y:S01]  /*3ec0*/  FFMA R35, R35, UR15, -R14.reuse ;  /* 0x0000000f23237c23 */ /* 0x100fe2000800080e */
[--C-:B------:R-:W-:Y:S01]  /*3ed0*/  FFMA R30, R31, UR15, -R14.reuse ;  /* 0x0000000f1f1e7c23 */ /* 0x100fe2000800080e */
[--C-:B------:R-:W-:Y:S01]  /*3ee0*/  FFMA R18, R28, UR15, -R17.reuse ;  /* 0x0000000f1c127c23 */ /* 0x100fe20008000811 */
[----:B------:R-:W2:Y:S01]  /*3ef0*/  MUFU.EX2 R22, R22 ;  /* 0x0000001600167308 */ /* 0x000ea20000000800 */
[--C-:B-1----:R-:W-:Y:S01]  /*3f00*/  FFMA R19, R29, UR15, -R17.reuse ;  /* 0x0000000f1d137c23 */ /* 0x102fe20008000811 */
[--C-:B------:R-:W-:Y:S01]  /*3f10*/  FFMA R31, R32, UR15, -R17.reuse ;  /* 0x0000000f201f7c23 */ /* 0x100fe20008000811 */
[--C-:B------:R-:W-:Y:S01]  /*3f20*/  FFMA R24, R24, UR15, -R17.reuse ;  /* 0x0000000f18187c23 */ /* 0x100fe20008000811 */
[----:B----4-:R-:W-:Y:S01]  /*3f30*/  @!P3 FMUL R97, R97, R97 ;  /* 0x000000616161b220 */ /* 0x010fe20000400000 */
[----:B------:R-:W-:Y:S01]  /*3f40*/  @!P2 FMUL R96, R96, R96 ;  /* 0x000000606060a220 */ /* 0x000fe20000400000 */
[----:B------:R-:W-:Y:S01]  /*3f50*/  FSETP.GEU.AND P2, PT, R30, -126, PT ;  /* 0xc2fc00001e00780b */ /* 0x000fe20003f4e000 */
[--C-:B------:R-:W-:Y:S01]  /*3f60*/  FFMA R33, R33, UR15, -R17.reuse ;  /* 0x0000000f21217c23 */ /* 0x100fe20008000811 */
[----:B------:R-:W-:Y:S01]  /*3f70*/  FSETP.GEU.AND P3, PT, R24, -126, PT ;  /* 0xc2fc00001800780b */ /* 0x000fe20003f6e000 */
[----:B------:R-:W-:Y:S01]  /*3f80*/  @!P6 FMUL R23, R23, 0.5 ;  /* 0x3f0000001717e820 */ /* 0x000fe20000400000 */
[----:B------:R-:W1:Y:S01]  /*3f90*/  MUFU.EX2 R98, R26 ;  /* 0x0000001a00627308 */ /* 0x000e620000000800 */
[--C-:B------:R-:W-:Y:S01]  /*3fa0*/  FFMA R25, R25, UR15, -R17.reuse ;  /* 0x0000000f19197c23 */ /* 0x100fe20008000811 */
[--C-:B------:R-:W-:Y:S01]  /*3fb0*/  FFMA R34, R34, UR15, -R14.reuse ;  /* 0x0000000f22227c23 */ /* 0x100fe2000800080e */
[----:B------:R-:W-:Y:S05]  /*3fc0*/  WARPSYNC.ALL ;  /* 0x0000000000007948 */ /* 0x000fea0003800000 */
[----:B--2---:R-:W-:Y:S01]  /*3fd0*/  @!P5 FMUL R22, R22, R22 ;  /* 0x000000161616d220 */ /* 0x004fe20000400000 */
[----:B------:R-:W-:Y:S01]  /*3fe0*/  FSETP.GEU.AND P5, PT, R18, -126, PT ;  /* 0xc2fc00001200780b */ /* 0x000fe20003fae000 */
[----:B------:R-:W2:Y:S01]  /*3ff0*/  MUFU.EX2 R23, R23 ;  /* 0x0000001700177308 */ /* 0x000ea20000000800 */
[----:B------:R-:W-:Y:S01]  /*4000*/  @!P3 FMUL R24, R24, 0.5 ;  /* 0x3f0000001818b820 */ /* 0x000fe20000400000 */
[----:B------:R-:W-:Y:S01]  /*4010*/  @!P2 FMUL R30, R30, 0.5 ;  /* 0x3f0000001e1ea820 */ /* 0x000fe20000400000 */
[-C--:B------:R-:W-:Y:S01]  /*4020*/  FMUL R88, R88, R96.reuse ;  /* 0x0000006058587220 */ /* 0x080fe20000400000 */
[-C--:B------:R-:W-:Y:S01]  /*4030*/  FMUL R89, R89, R96.reuse ;  /* 0x0000006059597220 */ /* 0x080fe20000400000 */
[-C--:B------:R-:W-:Y:S01]  /*4040*/  FMUL R92, R92, R96.reuse ;  /* 0x000000605c5c7220 */ /* 0x080fe20000400000 */
[----:B------:R-:W-:Y:S01]  /*4050*/  FMUL R93, R93, R96 ;  /* 0x000000605d5d7220 */ /* 0x000fe20000400000 */
[----:B-1----:R-:W-:Y:S01]  /*4060*/  @!P4 FMUL R98, R98, R98 ;  /* 0x000000626262c220 */ /* 0x002fe20000400000 */
[----:B------:R1:W3:Y:S01]  /*4070*/  MUFU.EX2 R99, R24 ;  /* 0x0000001800637308 */ /* 0x0002e20000000800 */
[----:B------:R-:W-:Y:S01]  /*4080*/  FSETP.GEU.AND P4, PT, R25, -126, PT ;  /* 0xc2fc00001900780b */ /* 0x000fe20003f8e000 */
[-C--:B------:R-:W-:Y:S01]  /*4090*/  FMUL R90, R90, R97.reuse ;  /* 0x000000615a5a7220 */ /* 0x080fe20000400000 */
[-C--:B------:R-:W-:Y:S01]  /*40a0*/  FMUL R91, R91, R97.reuse ;  /* 0x000000615b5b7220 */ /* 0x080fe20000400000 */
[----:B------:R-:W-:Y:S01]  /*40b0*/  @!P5 FMUL R18, R18, 0.5 ;  /* 0x3f0000001212d820 */ /* 0x000fe20000400000 */
[-C--:B------:R-:W-:Y:S01]  /*40c0*/  FMUL R94, R94, R97.reuse ;  /* 0x000000615e5e7220 */ /* 0x080fe20000400000 */
[----:B------:R-:W-:Y:S01]  /*40d0*/  FMUL R95, R95, R97 ;  /* 0x000000615f5f7220 */ /* 0x000fe20000400000 */
[--C-:B------:R-:W-:Y:S01]  /*40e0*/  FFMA R42, R42, UR15, -R14.reuse ;  /* 0x0000000f2a2a7c23 */ /* 0x100fe2000800080e */
[----:B------:R4:W5:Y:S01]  /*40f0*/  MUFU.EX2 R29, R18 ;  /* 0x00000012001d7308 */ /* 0x0009620000000800 */
[----:B--2---:R-:W-:Y:S01]  /*4100*/  @!P6 FMUL R23, R23, R23 ;  /* 0x000000171717e220 */ /* 0x004fe20000400000 */
[----:B------:R-:W-:Y:S01]  /*4110*/  FSETP.GEU.AND P6, PT, R19, -126, PT ;  /* 0xc2fc00001300780b */ /* 0x000fe20003fce000 */
[--C-:B-1----:R-:W-:Y:S01]  /*4120*/  FFMA R24, R50, UR15, -R14.reuse ;  /* 0x0000000f32187c23 */ /* 0x102fe2000800080e */
[--C-:B------:R-:W-:Y:S01]  /*4130*/  FFMA R47, R47, UR15, -R14.reuse ;  /* 0x0000000f2f2f7c23 */ /* 0x100fe2000800080e */
[--C-:B------:R-:W-:Y:S01]  /*4140*/  FFMA R49, R49, UR15, -R17.reuse ;  /* 0x0000000f31317c23 */ /* 0x100fe20008000811 */
[----:B------:R-:W-:Y:S01]  /*4150*/  @!P4 FMUL R25, R25, 0.5 ;  /* 0x3f0000001919c820 */ /* 0x000fe20000400000 */
[--C-:B------:R-:W-:Y:S01]  /*4160*/  FFMA R50, R51, UR15, -R14.reuse ;  /* 0x0000000f33327c23 */ /* 0x100fe2000800080e */
[----:B------:R-:W1:Y:S01]  /*4170*/  MUFU.EX2 R30, R30 ;  /* 0x0000001e001e7308 */ /* 0x000e620000000800 */
[--C-:B----4-:R-:W-:Y:S01]  /*4180*/  FFMA R18, R36, UR15, -R17.reuse ;  /* 0x0000000f24127c23 */ /* 0x110fe20008000811 */
[--C-:B------:R-:W-:Y:S01]  /*4190*/  FFMA R36, R37, UR15, -R17.reuse ;  /* 0x0000000f25247c23 */ /* 0x100fe20008000811 */
[----:B---3--:R-:W-:Y:S01]  /*41a0*/  @!P3 FMUL R99, R99, R99 ;  /* 0x000000636363b220 */ /* 0x008fe20000400000 */
[----:B------:R-:W-:Y:S01]  /*41b0*/  FSETP.GEU.AND P3, PT, R33, -126, PT ;  /* 0xc2fc00002100780b */ /* 0x000fe20003f6e000 */
[--C-:B------:R-:W-:Y:S01]  /*41c0*/  FFMA R52, R52, UR15, -R17.reuse ;  /* 0x0000000f34347c23 */ /* 0x100fe20008000811 */
[--C-:B------:R-:W-:Y:S01]  /*41d0*/  FFMA R51, R55, UR15, -R14.reuse ;  /* 0x0000000f37337c23 */ /* 0x100fe2000800080e */
[----:B------:R-:W-:Y:S01]  /*41e0*/  @!P6 FMUL R19, R19, 0.5 ;  /* 0x3f0000001313e820 */ /* 0x000fe20000400000 */
[----:B------:R2:W-:Y:S01]  /*41f0*/  MUFU.EX2 R28, R25 ;  /* 0x00000019001c7308 */ /* 0x0005e20000000800 */
[----:B-----5:R-:W-:Y:S01]  /*4200*/  @!P5 FMUL R29, R29, R29 ;  /* 0x0000001d1d1dd220 */ /* 0x020fe20000400000 */
[----:B------:R-:W-:Y:S01]  /*4210*/  FSETP.GEU.AND P5, PT, R35, -126, PT ;  /* 0xc2fc00002300780b */ /* 0x000fe20003fae000 */
[--C-:B------:R-:W-:Y:S01]  /*4220*/  FFMA R54, R54, UR15, -R14.reuse ;  /* 0x0000000f36367c23 */ /* 0x100fe2000800080e */
[--C-:B------:R-:W-:Y:S01]  /*4230*/  FFMA R53, R53, UR15, -R17.reuse ;  /* 0x0000000f35357c23 */ /* 0x100fe20008000811 */
[--C-:B------:R-:W-:Y:S01]  /*4240*/  FFMA R55, R56, UR15, -R17.reuse ;  /* 0x0000000f38377c23 */ /* 0x100fe20008000811 */
[--C-:B------:R-:W-:Y:S01]  /*4250*/  FFMA R56, R57, UR15, -R17.reuse ;  /* 0x0000000f39387c23 */ /* 0x100fe20008000811 */
[--C-:B------:R-:W-:Y:S01]  /*4260*/  FFMA R57, R60, UR15, -R17.reuse ;  /* 0x0000000f3c397c23 */ /* 0x100fe20008000811 */
[----:B------:R3:W4:Y:S01]  /*4270*/  MUFU.EX2 R32, R19 ;  /* 0x0000001300207308 */ /* 0x0007220000000800 */
[----:B------:R-:W-:Y:S01]  /*4280*/  @!P3 FMUL R33, R33, 0.5 ;  /* 0x3f0000002121b820 */ /* 0x000fe20000400000 */
[----:B-1----:R-:W-:Y:S01]  /*4290*/  @!P2 FMUL R30, R30, R30 ;  /* 0x0000001e1e1ea220 */ /* 0x002fe20000400000 */
[----:B------:R-:W-:Y:S01]  /*42a0*/  FSETP.GEU.AND P2, PT, R31, -126, PT ;  /* 0xc2fc00001f00780b */ /* 0x000fe20003f4e000 */
[--C-:B------:R-:W-:Y:S01]  /*42b0*/  FFMA R101, R58, UR15, -R14.reuse ;  /* 0x0000000f3a657c23 */ /* 0x100fe2000800080e */
[----:B--2---:R-:W-:Y:S01]  /*42c0*/  F2FP.F16.F32.PACK_AB R25, R22, R98 ;  /* 0x000000621619723e */ /* 0x004fe200000000ff */
[--C-:B------:R-:W-:Y:S01]  /*42d0*/  FFMA R58, R59, UR15, -R14.reuse ;  /* 0x0000000f3b3a7c23 */ /* 0x100fe2000800080e */
[----:B------:R-:W-:Y:S01]  /*42e0*/  @!P5 FMUL R35, R35, 0.5 ;  /* 0x3f0000002323d820 */ /* 0x000fe20000400000 */
[----:B------:R-:W1:Y:S01]  /*42f0*/  MUFU.EX2 R100, R33 ;  /* 0x0000002100647308 */ /* 0x000e620000000800 */
[--C-:B---3--:R-:W-:Y:S01]  /*4300*/  FFMA R19, R38, UR15, -R14.reuse ;  /* 0x0000000f26137c23 */ /* 0x108fe2000800080e */
[--C-:B------:R-:W-:Y:S01]  /*4310*/  FFMA R38, R39, UR15, -R14.reuse ;  /* 0x0000000f27267c23 */ /* 0x100fe2000800080e */
[--C-:B------:R-:W-:Y:S01]  /*4320*/  FFMA R39, R40, UR15, -R17.reuse ;  /* 0x0000000f28277c23 */ /* 0x100fe20008000811 */
[--C-:B------:R-:W-:Y:S01]  /*4330*/  FFMA R40, R41, UR15, -R17.reuse ;  /* 0x0000000f29287c23 */ /* 0x100fe20008000811 */
[--C-:B------:R-:W-:Y:S01]  /*4340*/  FFMA R41, R43, UR15, -R14.reuse ;  /* 0x0000000f2b297c23 */ /* 0x100fe2000800080e */
[--C-:B------:R-:W-:Y:S01]  /*4350*/  FFMA R43, R44, UR15, -R17.reuse ;  /* 0x0000000f2c2b7c23 */ /* 0x100fe20008000811 */
[--C-:B------:R-:W-:Y:S01]  /*4360*/  FFMA R44, R45, UR15, -R17.reuse ;  /* 0x0000000f2d2c7c23 */ /* 0x100fe20008000811 */
[----:B------:R-:W2:Y:S01]  /*4370*/  MUFU.EX2 R37, R35 ;  /* 0x0000002300257308 */ /* 0x000ea20000000800 */
[----:B----4-:R-:W-:Y:S01]  /*4380*/  @!P6 FMUL R32, R32, R32 ;  /* 0x000000202020e220 */ /* 0x010fe20000400000 */
[----:B------:R-:W-:Y:S01]  /*4390*/  FSETP.GEU.AND P6, PT, R18, -126, PT ;  /* 0xc2fc00001200780b */ /* 0x000fe20003fce000 */
[----:B------:R-:W-:Y:S01]  /*43a0*/  @!P4 FMUL R28, R28, R28 ;  /* 0x0000001c1c1cc220 */ /* 0x000fe20000400000 */
[----:B------:R-:W-:Y:S01]  /*43b0*/  FSETP.GEU.AND P4, PT, R34, -126, PT ;  /* 0xc2fc00002200780b */ /* 0x000fe20003f8e000 */
[----:B------:R-:W-:Y:S01]  /*43c0*/  @!P2 FMUL R31, R31, 0.5 ;  /* 0x3f0000001f1fa820 */ /* 0x000fe20000400000 */
[----:B------:R-:W-:Y:S01]  /*43d0*/  F2FP.F16.F32.PACK_AB R27, R30, R23 ;  /* 0x000000171e1b723e */ /* 0x000fe200000000ff */
[--C-:B------:R-:W-:Y:S01]  /*43e0*/  FFMA R45, R46, UR15, -R14.reuse ;  /* 0x0000000f2e2d7c23 */ /* 0x100fe2000800080e */
[----:B------:R-:W-:Y:S01]  /*43f0*/  F2FP.F16.F32.PACK_AB R26, R32, R29 ;  /* 0x0000001d201a723e */ /* 0x000fe200000000ff */
        /* <DEDUP_REMOVED lines=8> */
[----:B--2---:R-:W-:Y:S01]  /*4480*/  @!P5 FMUL R37, R37, R37 ;  /* 0x000000252525d220 */ /* 0x004fe20000400000 */
[----:B------:R-:W-:Y:S01]  /*4490*/  FSETP.GEU.AND P5, PT, R39, -126, PT ;  /* 0xc2fc00002700780b */ /* 0x000fe20003fae000 */
[----:B------:R2:W3:Y:S01]  /*44a0*/  MUFU.EX2 R33, R18 ;  /* 0x0000001200217308 */ /* 0x0004e20000000800 */
[----:B------:R-:W-:Y:S01]  /*44b0*/  @!P4 FMUL R34, R34, 0.5 ;  /* 0x3f0000002222c820 */ /* 0x000fe20000400000 */
[--C-:B------:R-:W-:Y:S01]  /*44c0*/  FFMA R64, R65, UR15, -R17.reuse ;  /* 0x0000000f41407c23 */ /* 0x100fe20008000811 */
[--C-:B------:R-:W-:Y:S01]  /*44d0*/  FFMA R62, R63, UR15, -R14.reuse ;  /* 0x0000000f3f3e7c23 */ /* 0x100fe2000800080e */
[----:B------:R-:W-:Y:S01]  /*44e0*/  @!P3 FMUL R19, R19, 0.5 ;  /* 0x3f0000001313b820 */ /* 0x000fe20000400000 */
[--C-:B------:R-:W-:Y:S01]  /*44f0*/  FFMA R63, R66, UR15, -R14.reuse ;  /* 0x0000000f423f7c23 */ /* 0x100fe2000800080e */
[----:B------:R-:W-:Y:S01]  /*4500*/  FFMA R67, R67, UR15, -R14 ;  /* 0x0000000f43437c23 */ /* 0x000fe2000800080e */
[--C-:B------:R-:W-:Y:S01]  /*4510*/  FFMA R66, R68, UR15, -R17.reuse ;  /* 0x0000000f44427c23 */ /* 0x100fe20008000811 */
[----:B------:R4:W5:Y:S01]  /*4520*/  MUFU.EX2 R35, R19 ;  /* 0x0000001300237308 */ /* 0x0009620000000800 */
[----:B--2---:R-:W-:Y:S01]  /*4530*/  LEA R18, R15, UR14, 0x8 ;  /* 0x0000000e0f127c11 */ /* 0x004fe2000f8e40ff */
[----:B-1----:R-:W-:Y:S01]  /*4540*/  @!P2 FMUL R31, R31, R31 ;  /* 0x0000001f1f1fa220 */ /* 0x002fe20000400000 */
[----:B------:R-:W-:Y:S01]  /*4550*/  FSETP.GEU.AND P2, PT, R36, -126, PT ;  /* 0xc2fc00002400780b */ /* 0x000fe20003f4e000 */
[----:B------:R-:W-:Y:S01]  /*4560*/  @!P5 FMUL R39, R39, 0.5 ;  /* 0x3f0000002727d820 */ /* 0x000fe20000400000 */
[----:B------:R-:W-:Y:S01]  /*4570*/  R2UR UR6, R18 ;  /* 0x00000000120672ca */ /* 0x000fe200000e0000 */
[--C-:B------:R-:W-:Y:S01]  /*4580*/  FFMA R65, R69, UR15, -R17.reuse ;  /* 0x0000000f45417c23 */ /* 0x100fe20008000811 */
[----:B------:R-:W-:Y:S01]  /*4590*/  FFMA R72, R72, UR15, -R17 ;  /* 0x0000000f48487c23 */ /* 0x000fe20008000811 */
[----:B------:R-:W1:Y:S01]  /*45a0*/  MUFU.EX2 R34, R34 ;  /* 0x0000002200227308 */ /* 0x000e620000000800 */
[----:B----4-:R-:W-:Y:S01]  /*45b0*/  MOV R19, 0xc0000010 ;  /* 0xc000001000137802 */ /* 0x010fe20000000f00 */
[----:B---3--:R-:W-:Y:S01]  /*45c0*/  @!P6 FMUL R33, R33, R33 ;  /* 0x000000212121e220 */ /* 0x008fe20000400000 */
[----:B------:R-:W-:Y:S01]  /*45d0*/  FSETP.GEU.AND P6, PT, R40, -126, PT ;  /* 0xc2fc00002800780b */ /* 0x000fe20003fce000 */
[----:B------:R-:W-:Y:S01]  /*45e0*/  FFMA R97, R97, R20, R98 ;  /* 0x0000001461617223 */ /* 0x000fe20000000062 */
[----:B------:R-:W-:Y:S01]  /*45f0*/  R2UR UR7, R19 ;  /* 0x00000000130772ca */ /* 0x000fe200000e0000 */
[----:B------:R-:W-:Y:S01]  /*4600*/  FFMA R21, R96, R21, R99 ;  /* 0x0000001560157223 */ /* 0x000fe20000000063 */
[--C-:B------:R-:W-:Y:S01]  /*4610*/  FFMA R73, R73, UR15, -R17.reuse ;  /* 0x0000000f49497c23 */ /* 0x100fe20008000811 */
[----:B------:R-:W2:Y:S01]  /*4620*/  MUFU.EX2 R39, R39 ;  /* 0x0000002700277308 */ /* 0x000ea20000000800 */
[----:B------:R-:W-:Y:S01]  /*4630*/  @!P2 FMUL R36, R36, 0.5 ;  /* 0x3f0000002424a820 */ /* 0x000fe20000400000 */
[----:B-----5:R-:W-:Y:S01]  /*4640*/  @!P3 FMUL R35, R35, R35 ;  /* 0x000000232323b220 */ /* 0x020fe20000400000 */
[----:B------:R-:W-:Y:S01]  /*4650*/  FSETP.GEU.AND P3, PT, R41, -126, PT ;  /* 0xc2fc00002900780b */ /* 0x000fe20003f6e000 */
[----:B------:R-:W-:Y:S01]  /*4660*/  FFMA R74, R74, UR15, -R14 ;  /* 0x0000000f4a4a7c23 */ /* 0x000fe2000800080e */
[----:B------:R-:W-:Y:S01]  /*4670*/  FADD R20, R97, R22 ;  /* 0x0000001661147221 */ /* 0x000fe20000000000 */
[--C-:B------:R-:W-:Y:S01]  /*4680*/  FFMA R75, R75, UR15, -R14.reuse ;  /* 0x0000000f4b4b7c23 */ /* 0x100fe2000800080e */
[--C-:B------:R-:W-:Y:S01]  /*4690*/  FFMA R76, R76, UR15, -R17.reuse ;  /* 0x0000000f4c4c7c23 */ /* 0x100fe20008000811 */
[----:B------:R-:W3:Y:S01]  /*46a0*/  MUFU.EX2 R36, R36 ;  /* 0x0000002400247308 */ /* 0x000ee20000000800 */
[----:B-1----:R-:W-:Y:S01]  /*46b0*/  @!P4 FMUL R34, R34, R34 ;  /* 0x000000222222c220 */ /* 0x002fe20000400000 */
[----:B------:R-:W-:Y:S01]  /*46c0*/  FSETP.GEU.AND P4, PT, R38, -126, PT ;  /* 0xc2fc00002600780b */ /* 0x000fe20003f8e000 */
[----:B------:R-:W-:Y:S01]  /*46d0*/  @!P6 FMUL R40, R40, 0.5 ;  /* 0x3f0000002828e820 */ /* 0x000fe20000400000 */
[--C-:B------:R-:W-:Y:S01]  /*46e0*/  FFMA R82, R82, UR15, -R14.reuse ;  /* 0x0000000f52527c23 */ /* 0x100fe2000800080e */
[--C-:B------:R-:W-:Y:S01]  /*46f0*/  FFMA R83, R83, UR15, -R14.reuse ;  /* 0x0000000f53537c23 */ /* 0x100fe2000800080e */
[----:B------:R-:W-:Y:S01]  /*4700*/  FFMA R86, R86, UR15, -R14 ;  /* 0x0000000f56567c23 */ /* 0x000fe2000800080e */
[--C-:B------:R-:W-:Y:S01]  /*4710*/  FFMA R85, R85, UR15, -R17.reuse ;  /* 0x0000000f55557c23 */ /* 0x100fe20008000811 */
[----:B------:R-:W-:Y:S01]  /*4720*/  @!P3 FMUL R41, R41, 0.5 ;  /* 0x3f0000002929b820 */ /* 0x000fe20000400000 */
[----:B--2---:R-:W-:Y:S01]  /*4730*/  @!P5 FMUL R39, R39, R39 ;  /* 0x000000272727d220 */ /* 0x004fe20000400000 */
[----:B------:R-:W-:Y:S01]  /*4740*/  FSETP.GEU.AND P5, PT, R44, -126, PT ;  /* 0xc2fc00002c00780b */ /* 0x000fe20003fae000 */
[----:B------:R-:W1:Y:S01]  /*4750*/  MUFU.EX2 R40, R40 ;  /* 0x0000002800287308 */ /* 0x000e620000000800 */
[----:B------:R-:W-:Y:S01]  /*4760*/  FFMA R84, R84, UR15, -R17 ;  /* 0x0000000f54547c23 */ /* 0x000fe20008000811 */
[----:B------:R-:W-:-:S02]  /*4770*/  IADD3 R10, R10, 0x1, RZ ;  /* 0x000000010a0a7810 */ /* 0x000fc40007ffe0ff */
[----:B------:R-:W-:Y:S01]  /*4780*/  @!P4 FMUL R38, R38, 0.5 ;  /* 0x3f0000002626c820 */ /* 0x000fe20000400000 */
[----:B---3--:R-:W-:Y:S01]  /*4790*/  @!P2 FMUL R36, R36, R36 ;  /* 0x000000242424a220 */ /* 0x008fe20000400000 */
[----:B------:R-:W-:Y:S02]  /*47a0*/  FSETP.GEU.AND P2, PT, R42, -126, PT ;  /* 0xc2fc00002a00780b */ /* 0x000fe40003f4e000 */
[----:B------:R-:W2:Y:S04]  /*47b0*/  MUFU.EX2 R41, R41 ;  /* 0x0000002900297308 */ /* 0x000ea80000000800 */
[----:B------:R-:W-:-:S04]  /*47c0*/  @!P5 FMUL R44, R44, 0.5 ;  /* 0x3f0000002c2cd820 */ /* 0x000fc80000400000 */
[----:B------:R-:W3:Y:S01]  /*47d0*/  MUFU.EX2 R38, R38 ;  /* 0x0000002600267308 */ /* 0x000ee20000000800 */
[----:B-1----:R-:W-:Y:S01]  /*47e0*/  @!P6 FMUL R40, R40, R40 ;  /* 0x000000282828e220 */ /* 0x002fe20000400000 */
[----:B------:R-:W-:Y:S01]  /*47f0*/  FSETP.GEU.AND P6, PT, R45, -126, PT ;  /* 0xc2fc00002d00780b */ /* 0x000fe20003fce000 */
[----:B------:R-:W-:-:S05]  /*4800*/  @!P2 FMUL R42, R42, 0.5 ;  /* 0x3f0000002a2aa820 */ /* 0x000fca0000400000 */
        /* <DEDUP_REMOVED lines=10> */
[----:B------:R-:W-:-:S05]  /*48b0*/  FSETP.GEU.AND P5, PT, R24, -126, PT ;  /* 0xc2fc00001800780b */ /* 0x000fca0003fae000 */
        /* <DEDUP_REMOVED lines=9> */
[----:B------:R3:W4:Y:S01]  /*4950*/  MUFU.EX2 R19, R24 ;  /* 0x0000001800137308 */ /* 0x0007220000000800 */
[----:B-1----:R-:W-:Y:S01]  /*4960*/  @!P3 FMUL R46, R46, R46 ;  /* 0x0000002e2e2eb220 */ /* 0x002fe20000400000 */
[----:B------:R-:W-:-:S05]  /*4970*/  FSETP.GEU.AND P3, PT, R53, -126, PT ;  /* 0xc2fc00003500780b */ /* 0x000fca0003f6e000 */
[----:B------:R-:W-:Y:S01]  /*4980*/  @!P6 FMUL R50, R50, 0.5 ;  /* 0x3f0000003232e820 */ /* 0x000fe20000400000 */
[----:B------:R-:W1:Y:S01]  /*4990*/  MUFU.EX2 R48, R47 ;  /* 0x0000002f00307308 */ /* 0x000e620000000800 */
[----:B---3--:R-:W-:Y:S01]  /*49a0*/  F2FP.F16.F32.PACK_AB R24, R28, R99 ;  /* 0x000000631c18723e */ /* 0x008fe200000000ff */
[----:B--2---:R-:W-:Y:S01]  /*49b0*/  @!P4 FMUL R43, R43, R43 ;  /* 0x0000002b2b2bc220 */ /* 0x004fe20000400000 */
[----:B------:R-:W-:Y:S01]  /*49c0*/  FSETP.GEU.AND P4, PT, R49, -126, PT ;  /* 0xc2fc00003100780b */ /* 0x000fe20003f8e000 */
[----:B------:R-:W-:Y:S01]  /*49d0*/  FADD R28, R21, R28 ;  /* 0x0000001c151c7221 */ /* 0x000fe20000000000 */
[----:B------:R-:W-:Y:S01]  /*49e0*/  WARPGROUP.ARRIVE ;  /* 0x00000000000079c5 */ /* 0x000fe20000000000 */
[----:B------:R-:W-:Y:S01]  /*49f0*/  FADD R21, R20, R23 ;  /* 0x0000001714157221 */ /* 0x000fe20000000000 */
[----:B------:R-:W-:Y:S01]  /*4a00*/  @!P3 FMUL R53, R53, 0.5 ;  /* 0x3f0000003535b820 */ /* 0x000fe20000400000 */
[----:B------:R-:W2:Y:S01]  /*4a10*/  MUFU.EX2 R50, R50 ;  /* 0x0000003200327308 */ /* 0x000ea20000000800 */
[----:B----4-:R-:W-:Y:S01]  /*4a20*/  @!P5 FMUL R19, R19, R19 ;  /* 0x000000131313d220 */ /* 0x010fe20000400000 */
[----:B------:R-:W-:Y:S01]  /*4a30*/  FSETP.GEU.AND P5, PT, R51, -126, PT ;  /* 0xc2fc00003300780b */ /* 0x000fe20003fae000 */
[----:B------:R-:W-:Y:S01]  /*4a40*/  HGMMA.64x16x16.F32 R88, R24, gdesc[UR4].tnspB, R88, gsb0 ;  /* 0x4020000418587df0 */ /* 0x000fe20008000858 */
[----:B------:R-:W-:Y:S01]  /*4a50*/  FADD R21, R21, R30 ;  /* 0x0000001e15157221 */ /* 0x000fe20000000000 */
[----:B------:R-:W-:Y:S01]  /*4a60*/  FADD R29, R28, R29 ;  /* 0x0000001d1c1d7221 */ /* 0x000fe20000000000 */
[----:B------:R-:W-:Y:S01]  /*4a70*/  IADD3 R20, R18, 0xa0, RZ ;  /* 0x000000a012147810 */ /* 0x000fe20007ffe0ff */
[----:B------:R-:W-:Y:S01]  /*4a80*/  FFMA R30, R78, UR15, -R14 ;  /* 0x0000000f4e1e7c23 */ /* 0x000fe2000800080e */
[----:B------:R-:W-:Y:S01]  /*4a90*/  @!P4 FMUL R49, R49, 0.5 ;  /* 0x3f0000003131c820 */ /* 0x000fe20000400000 */
[----:B-1----:R-:W-:Y:S01]  /*4aa0*/  @!P2 FMUL R48, R48, R48 ;  /* 0x000000303030a220 */ /* 0x002fe20000400000 */
[----:B------:R-:W-:Y:S01]  /*4ab0*/  FSETP.GEU.AND P2, PT, R52, -126, PT ;  /* 0xc2fc00003400780b */ /* 0x000fe20003f4e000 */
[----:B------:R-:W-:Y:S01]  /*4ac0*/  FADD R32, R29, R32 ;  /* 0x000000201d207221 */ /* 0x000fe20000000000 */
[----:B------:R-:W1:Y:S01]  /*4ad0*/  MUFU.EX2 R47, R49 ;  /* 0x00000031002f7308 */ /* 0x000e620000000800 */
[----:B------:R-:W-:-:S02]  /*4ae0*/  FFMA R29, R77, UR15, -R17 ;  /* 0x0000000f4d1d7c23 */ /* 0x000fc40008000811 */
[----:B------:R-:W-:Y:S01]  /*4af0*/  @!P5 FMUL R51, R51, 0.5 ;  /* 0x3f0000003333d820 */ /* 0x000fe20000400000 */
[----:B--2---:R-:W-:Y:S01]  /*4b00*/  @!P6 FMUL R50, R50, R50 ;  /* 0x000000323232e220 */ /* 0x004fe20000400000 */
[----:B------:R-:W-:-:S03]  /*4b10*/  FSETP.GEU.AND P6, PT, R55, -126, PT ;  /* 0xc2fc00003700780b */ /* 0x000fc60003fce000 */
[----:B------:R-:W2:Y:S03]  /*4b20*/  MUFU.EX2 R49, R53 ;  /* 0x0000003500317308 */ /* 0x000ea60000000800 */
[----:B------:R-:W-:-:S05]  /*4b30*/  @!P2 FMUL R52, R52, 0.5 ;  /* 0x3f0000003434a820 */ /* 0x000fca0000400000 */
        /* <DEDUP_REMOVED lines=9> */
[----:B------:R-:W-:Y:S02]  /*4bd0*/  WARPGROUP.DEPBAR.LE gsb0, 0x0 ;  /* 0x00008000000079c5 */ /* 0x000fe40000010000 */
[----:B------:R-:W-:Y:S01]  /*4be0*/  VIADD R24, R18, 0x20 ;  /* 0x0000002012187836 */ /* 0x000fe20000000000 */
[----:B------:R-:W-:Y:S01]  /*4bf0*/  MOV R25, 0xc0000010 ;  /* 0xc000001000197802 */ /* 0x000fe20000000f00 */
[----:B---3--:R-:W-:Y:S01]  /*4c00*/  @!P5 FMUL R51, R51, R51 ;  /* 0x000000333333d220 */ /* 0x008fe20000400000 */
[----:B------:R-:W-:Y:S01]  /*4c10*/  F2FP.F16.F32.PACK_AB R26, R36, R33 ;  /* 0x00000021241a723e */ /* 0x000fe200000000ff */
[----:B------:R-:W-:Y:S01]  /*4c20*/  @!P3 FMUL R101, R101, 0.5 ;  /* 0x3f0000006565b820 */ /* 0x000fe20000400000 */
[----:B------:R-:W-:Y:S01]  /*4c30*/  R2UR UR6, R24 ;  /* 0x00000000180672ca */ /* 0x000fe200000e0000 */
[----:B------:R-:W3:Y:S01]  /*4c40*/  MUFU.EX2 R54, R54 ;  /* 0x0000003600367308 */ /* 0x000ee20000000800 */
[----:B------:R-:W-:Y:S01]  /*4c50*/  R2UR UR7, R25 ;  /* 0x00000000190772ca */ /* 0x000fe200000e0000 */
[----:B-1----:R-:W-:Y:S01]  /*4c60*/  @!P2 FMUL R52, R52, R52 ;  /* 0x000000343434a220 */ /* 0x002fe20000400000 */
[----:B------:R-:W-:Y:S01]  /*4c70*/  F2FP.F16.F32.PACK_AB R24, R100, R31 ;  /* 0x0000001f6418723e */ /* 0x000fe200000000ff */
[----:B------:R-:W-:Y:S01]  /*4c80*/  FADD R31, R32, R31 ;  /* 0x0000001f201f7221 */ /* 0x000fe20000000000 */
[----:B------:R-:W-:Y:S01]  /*4c90*/  F2FP.F16.F32.PACK_AB R25, R37, R34 ;  /* 0x000000222519723e */ /* 0x000fe200000000ff */
[----:B------:R-:W-:Y:S01]  /*4ca0*/  FADD R34, R21, R34 ;  /* 0x0000002215227221 */ /* 0x000fe20000000000 */
[----:B------:R-:W-:Y:S01]  /*4cb0*/  F2FP.F16.F32.PACK_AB R27, R38, R35 ;  /* 0x00000023261b723e */ /* 0x000fe200000000ff */
[----:B--2---:R-:W-:Y:S01]  /*4cc0*/  @!P6 FMUL R53, R53, R53 ;  /* 0x000000353535e220 */ /* 0x004fe20000400000 */
[----:B------:R-:W-:Y:S01]  /*4cd0*/  FSETP.GEU.AND P2, PT, R56, -126, PT ;  /* 0xc2fc00003800780b */ /* 0x000fe20003f4e000 */
[----:B------:R-:W1:Y:S01]  /*4ce0*/  MUFU.EX2 R55, R101 ;  /* 0x0000006500377308 */ /* 0x000e620000000800 */
[----:B------:R-:W-:Y:S01]  /*4cf0*/  WARPGROUP.ARRIVE ;  /* 0x00000000000079c5 */ /* 0x000fe20000000000 */
[----:B------:R-:W-:Y:S01]  /*4d00*/  FSETP.GEU.AND P5, PT, R57, -126, PT ;  /* 0xc2fc00003900780b */ /* 0x000fe20003fae000 */
[----:B------:R-:W-:Y:S01]  /*4d10*/  IMAD.MOV.U32 R21, RZ, RZ, -0x3ffffff0 ;  /* 0xc0000010ff157424 */ /* 0x000fe200078e00ff */
[----:B------:R-:W-:Y:S01]  /*4d20*/  FSETP.GEU.AND P6, PT, R60, -126, PT ;  /* 0xc2fc00003c00780b */ /* 0x000fe20003fce000 */
[----:B------:R-:W-:Y:S01]  /*4d30*/  FADD R100, R31, R100 ;  /* 0x000000641f647221 */ /* 0x000fe20000000000 */
[----:B------:R-:W-:Y:S01]  /*4d40*/  FFMA R31, R79, UR15, -R14 ;  /* 0x0000000f4f1f7c23 */ /* 0x000fe2000800080e */
[----:B------:R-:W-:Y:S01]  /*4d50*/  HGMMA.64x16x16.F32 R88, R24, gdesc[UR4].tnspB, R88, gsb0 ;  /* 0x4020000418587df0 */ /* 0x000fe20008000858 */
[----:B---3--:R-:W-:Y:S01]  /*4d60*/  @!P4 FMUL R54, R54, R54 ;  /* 0x000000363636c220 */ /* 0x008fe20000400000 */
[----:B------:R-:W-:Y:S01]  /*4d70*/  FSETP.GEU.AND P4, PT, R58, -126, PT ;  /* 0xc2fc00003a00780b */ /* 0x000fe20003f8e000 */
[----:B------:R-:W-:Y:S01]  /*4d80*/  FADD R33, R100, R33 ;  /* 0x0000002164217221 */ /* 0x000fe20000000000 */
[----:B------:R-:W-:Y:S01]  /*4d90*/  FFMA R32, R80, UR15, -R17 ;  /* 0x0000000f50207c23 */ /* 0x000fe20008000811 */
[----:B------:R-:W-:Y:S01]  /*4da0*/  @!P2 FMUL R56, R56, 0.5 ;  /* 0x3f0000003838a820 */ /* 0x000fe20000400000 */
[----:B------:R-:W-:Y:S01]  /*4db0*/  FADD R34, R34, R37 ;  /* 0x0000002522227221 */ /* 0x000fe20000000000 */
[----:B------:R-:W-:Y:S01]  /*4dc0*/  FADD R36, R33, R36 ;  /* 0x0000002421247221 */ /* 0x000fe20000000000 */
[----:B------:R-:W-:Y:S01]  /*4dd0*/  @!P5 FMUL R57, R57, 0.5 ;  /* 0x3f0000003939d820 */ /* 0x000fe20000400000 */
[----:B------:R-:W-:Y:S01]  /*4de0*/  FFMA R33, R81, UR15, -R17 ;  /* 0x0000000f51217c23 */ /* 0x000fe20008000811 */
[----:B------:R-:W-:Y:S01]  /*4df0*/  @!P6 FMUL R60, R60, 0.5 ;  /* 0x3f0000003c3ce820 */ /* 0x000fe20000400000 */
[----:B------:R-:W2:Y:S01]  /*4e00*/  MUFU.EX2 R56, R56 ;  /* 0x0000003800387308 */ /* 0x000ea20000000800 */
[----:B-1----:R-:W-:Y:S01]  /*4e10*/  @!P3 FMUL R55, R55, R55 ;  /* 0x000000373737b220 */ /* 0x002fe20000400000 */
[----:B------:R-:W-:Y:S01]  /*4e20*/  FSETP.GEU.AND P3, PT, R62, -126, PT ;  /* 0xc2fc00003e00780b */ /* 0x000fe20003f6e000 */
[----:B------:R-:W-:Y:S01]  /*4e30*/  FADD R35, R34, R35 ;  /* 0x0000002322237221 */ /* 0x000fe20000000000 */
[----:B------:R-:W-:-:S03]  /*4e40*/  @!P4 FMUL R58, R58, 0.5 ;  /* 0x3f0000003a3ac820 */ /* 0x000fc60000400000 */
[----:B------:R-:W-:Y:S01]  /*4e50*/  FADD R35, R35, R38 ;  /* 0x0000002623237221 */ /* 0x000fe20000000000 */
[----:B------:R-:W1:Y:S07]  /*4e60*/  MUFU.EX2 R57, R57 ;  /* 0x0000003900397308 */ /* 0x000e6e0000000800 */
[----:B------:R-:W-:Y:S01]  /*4e70*/  @!P3 FMUL R62, R62, 0.5 ;  /* 0x3f0000003e3eb820 */ /* 0x000fe20000400000 */
[----:B------:R-:W3:Y:S01]  /*4e80*/  MUFU.EX2 R58, R58 ;  /* 0x0000003a003a7308 */ /* 0x000ee20000000800 */
[----:B--2---:R-:W-:Y:S01]  /*4e90*/  @!P2 FMUL R56, R56, R56 ;  /* 0x000000383838a220 */ /* 0x004fe20000400000 */
[----:B------:R-:W-:-:S06]  /*4ea0*/  FSETP.GEU.AND P2, PT, R59, -126, PT ;  /* 0xc2fc00003b00780b */ /* 0x000fcc0003f4e000 */
[----:B------:R-:W2:Y:S01]  /*4eb0*/  MUFU.EX2 R60, R60 ;  /* 0x0000003c003c7308 */ /* 0x000ea20000000800 */
[----:B-1----:R-:W-:Y:S01]  /*4ec0*/  @!P5 FMUL R57, R57, R57 ;  /* 0x000000393939d220 */ /* 0x002fe20000400000 */
[----:B------:R-:W-:Y:S01]  /*4ed0*/  FSETP.GEU.AND P5, PT, R64, -126, PT ;  /* 0xc2fc00004000780b */ /* 0x000fe20003fae000 */
[----:B------:R-:W-:Y:S02]  /*4ee0*/  WARPGROUP.DEPBAR.LE gsb0, 0x0 ;  /* 0x00008000000079c5 */ /* 0x000fe40000010000 */
[----:B------:R-:W-:Y:S01]  /*4ef0*/  IMAD.MOV.U32 R25, RZ, RZ, -0x3ffffff0 ;  /* 0xc0000010ff197424 */ /* 0x000fe200078e00ff */
[----:B------:R-:W-:Y:S01]  /*4f00*/  IADD3 R24, R18, 0x40, RZ ;  /* 0x0000004012187810 */ /* 0x000fe20007ffe0ff */
[----:B------:R-:W-:Y:S01]  /*4f10*/  @!P2 FMUL R59, R59, 0.5 ;  /* 0x3f0000003b3ba820 */ /* 0x000fe20000400000 */
[----:B------:R-:W-:Y:S01]  /*4f20*/  F2FP.F16.F32.PACK_AB R26, R44, R43 ;  /* 0x0000002b2c1a723e */ /* 0x000fe200000000ff */
[----:B---3--:R-:W-:Y:S01]  /*4f30*/  @!P4 FMUL R58, R58, R58 ;  /* 0x0000003a3a3ac220 */ /* 0x008fe20000400000 */
[----:B------:R-:W-:-:S05]  /*4f40*/  R2UR UR6, R24 ;  /* 0x00000000180672ca */ /* 0x000fca00000e0000 */
[----:B------:R-:W-:Y:S01]  /*4f50*/  @!P5 FMUL R64, R64, 0.5 ;  /* 0x3f0000004040d820 */ /* 0x000fe20000400000 */
[----:B------:R-:W-:Y:S01]  /*4f60*/  R2UR UR7, R25 ;  /* 0x00000000190772ca */ /* 0x000fe200000e0000 */
[----:B------:R-:W1:Y:S01]  /*4f70*/  MUFU.EX2 R59, R59 ;  /* 0x0000003b003b7308 */ /* 0x000e620000000800 */
[----:B------:R-:W-:Y:S01]  /*4f80*/  F2FP.F16.F32.PACK_AB R24, R40, R39 ;  /* 0x000000272818723e */ /* 0x000fe200000000ff */
[----:B--2---:R-:W-:Y:S01]  /*4f90*/  @!P6 FMUL R60, R60, R60 ;  /* 0x0000003c3c3ce220 */ /* 0x004fe20000400000 */
[----:B------:R-:W-:Y:S01]  /*4fa0*/  F2FP.F16.F32.PACK_AB R25, R41, R42 ;  /* 0x0000002a2919723e */ /* 0x000fe200000000ff */
[----:B------:R-:W-:Y:S01]  /*4fb0*/  FADD R42, R35, R42 ;  /* 0x0000002a232a7221 */ /* 0x000fe20000000000 */
[----:B------:R-:W-:Y:S01]  /*4fc0*/  F2FP.F16.F32.PACK_AB R27, R48, R45 ;  /* 0x0000002d301b723e */ /* 0x000fe200000000ff */
[----:B------:R-:W-:Y:S01]  /*4fd0*/  FADD R39, R36, R39 ;  /* 0x0000002724277221 */ /* 0x000fe20000000000 */
[----:B------:R-:W-:Y:S01]  /*4fe0*/  FSETP.GEU.AND P4, PT, R61, -126, PT ;  /* 0xc2fc00003d00780b */ /* 0x000fe20003f8e000 */
[----:B------:R-:W2:Y:S01]  /*4ff0*/  MUFU.EX2 R64, R64 ;  /* 0x0000004000407308 */ /* 0x000ea20000000800 */
[----:B------:R-:W-:Y:S01]  /*5000*/  WARPGROUP.ARRIVE ;  /* 0x00000000000079c5 */ /* 0x000fe20000000000 */
[----:B------:R-:W-:Y:S01]  /*5010*/  FSETP.GEU.AND P6, PT, R63, -126, PT ;  /* 0xc2fc00003f00780b */ /* 0x000fe20003fce000 */
[----:B------:R-:W-:Y:S01]  /*5020*/  FADD R40, R39, R40 ;  /* 0x0000002827287221 */ /* 0x000fe20000000000 */
[----:B------:R-:W-:-:S03]  /*5030*/  FADD R42, R42, R41 ;  /* 0x000000292a2a7221 */ /* 0x000fc60000000000 */
[----:B------:R-:W-:Y:S01]  /*5040*/  HGMMA.64x16x16.F32 R88, R24, gdesc[UR4].tnspB, R88, gsb0 ;  /* 0x4020000418587df0 */ /* 0x000fe20008000858 */
[----:B------:R-:W3:Y:S01]  /*5050*/  MUFU.EX2 R62, R62 ;  /* 0x0000003e003e7308 */ /* 0x000ee20000000800 */
[----:B-1----:R-:W-:Y:S01]  /*5060*/  @!P2 FMUL R59, R59, R59 ;  /* 0x0000003b3b3ba220 */ /* 0x002fe20000400000 */
[----:B------:R-:W-:Y:S01]  /*5070*/  FSETP.GEU.AND P2, PT, R67, -126, PT ;  /* 0xc2fc00004300780b */ /* 0x000fe20003f4e000 */
[----:B------:R-:W-:Y:S01]  /*5080*/  FADD R43, R40, R43 ;  /* 0x0000002b282b7221 */ /* 0x000fe20000000000 */
[----:B------:R-:W-:Y:S01]  /*5090*/  @!P4 FMUL R61, R61, 0.5 ;  /* 0x3f0000003d3dc820 */ /* 0x000fe20000400000 */
[----:B------:R-:W-:Y:S02]  /*50a0*/  FADD R45, R42, R45 ;  /* 0x0000002d2a2d7221 */ /* 0x000fe40000000000 */
[----:B------:R-:W-:Y:S01]  /*50b0*/  @!P6 FMUL R63, R63, 0.5 ;  /* 0x3f0000003f3fe820 */ /* 0x000fe20000400000 */
[----:B------:R-:W-:Y:S01]  /*50c0*/  FADD R43, R43, R44 ;  /* 0x0000002c2b2b7221 */ /* 0x000fe20000000000 */
[----:B--2---:R-:W-:Y:S01]  /*50d0*/  @!P5 FMUL R64, R64, R64 ;  /* 0x000000404040d220 */ /* 0x004fe20000400000 */
[----:B------:R-:W1:Y:S01]  /*50e0*/  MUFU.EX2 R61, R61 ;  /* 0x0000003d003d7308 */ /* 0x000e620000000800 */
[----:B------:R-:W-:-:S04]  /*50f0*/  FADD R48, R45, R48 ;  /* 0x000000302d307221 */ /* 0x000fc80000000000 */
[----:B------:R-:W-:Y:S01]  /*5100*/  @!P2 FMUL R67, R67, 0.5 ;  /* 0x3f0000004343a820 */ /* 0x000fe20000400000 */
[----:B---3--:R-:W-:Y:S02]  /*5110*/  @!P3 FMUL R62, R62, R62 ;  /* 0x0000003e3e3eb220 */ /* 0x008fe40000400000 */
[----:B------:R-:W2:Y:S01]  /*5120*/  MUFU.EX2 R63, R63 ;  /* 0x0000003f003f7308 */ /* 0x000ea20000000800 */
[----:B------:R-:W-:-:S07]  /*5130*/  FSETP.GEU.AND P3, PT, R66, -126, PT ;  /* 0xc2fc00004200780b */ /* 0x000fce0003f6e000 */
[----:B------:R-:W3:Y:S01]  /*5140*/  MUFU.EX2 R68, R67 ;  /* 0x0000004300447308 */ /* 0x000ee20000000800 */
[----:B-1----:R-:W-:Y:S01]  /*5150*/  @!P4 FMUL R61, R61, R61 ;  /* 0x0000003d3d3dc220 */ /* 0x002fe20000400000 */
[----:B------:R-:W-:-:S04]  /*5160*/  FSETP.GEU.AND P4, PT, R65, -126, PT ;  /* 0xc2fc00004100780b */ /* 0x000fc80003f8e000 */
[----:B------:R-:W-:Y:S01]  /*5170*/  @!P3 FMUL R66, R66, 0.5 ;  /* 0x3f0000004242b820 */ /* 0x000fe20000400000 */
[----:B--2---:R-:W-:-:S05]  /*5180*/  @!P6 FMUL R63, R63, R63 ;  /* 0x0000003f3f3fe220 */ /* 0x004fca0000400000 */
[----:B------:R-:W1:Y:S01]  /*5190*/  MUFU.EX2 R66, R66 ;  /* 0x0000004200427308 */ /* 0x000e620000000800 */
[----:B------:R-:W-:Y:S02]  /*51a0*/  WARPGROUP.DEPBAR.LE gsb0, 0x0 ;  /* 0x00008000000079c5 */ /* 0x000fe40000010000 */
[----:B------:R-:W-:Y:S01]  /*51b0*/  IADD3 R24, R18, 0x60, RZ ;  /* 0x0000006012187810 */ /* 0x000fe20007ffe0ff */
[----:B------:R-:W-:Y:S01]  /*51c0*/  @!P4 FMUL R65, R65, 0.5 ;  /* 0x3f0000004141c820 */ /* 0x000fe20000400000 */
[----:B------:R-:W-:Y:S01]  /*51d0*/  MOV R25, 0xc0000010 ;  /* 0xc000001000197802 */ /* 0x000fe20000000f00 */
[----:B---3--:R-:W-:Y:S01]  /*51e0*/  @!P2 FMUL R68, R68, R68 ;  /* 0x000000444444a220 */ /* 0x008fe20000400000 */
[----:B------:R-:W-:Y:S02]  /*51f0*/  R2UR UR6, R24 ;  /* 0x00000000180672ca */ /* 0x000fe400000e0000 */
[----:B------:R-:W-:Y:S01]  /*5200*/  R2UR UR7, R25 ;  /* 0x00000000190772ca */ /* 0x000fe200000e0000 */
[----:B------:R-:W2:Y:S01]  /*5210*/  MUFU.EX2 R65, R65 ;  /* 0x0000004100417308 */ /* 0x000ea20000000800 */
[----:B------:R-:W-:Y:S01]  /*5220*/  F2FP.F16.F32.PACK_AB R24, R47, R46 ;  /* 0x0000002e2f18723e */ /* 0x000fe200000000ff */
[----:B------:R-:W-:Y:S01]  /*5230*/  FADD R46, R43, R46 ;  /* 0x0000002e2b2e7221 */ /* 0x000fe20000000000 */
[----:B------:R-:W-:Y:S01]  /*5240*/  F2FP.F16.F32.PACK_AB R25, R50, R19 ;  /* 0x000000133219723e */ /* 0x000fe200000000ff */
[----:B------:R-:W-:Y:S01]  /*5250*/  FADD R19, R48, R19 ;  /* 0x0000001330137221 */ /* 0x000fe20000000000 */
[----:B------:R-:W-:Y:S01]  /*5260*/  F2FP.F16.F32.PACK_AB R26, R49, R52 ;  /* 0x00000034311a723e */ /* 0x000fe200000000ff */
[----:B-1----:R-:W-:Y:S01]  /*5270*/  @!P3 FMUL R66, R66, R66 ;  /* 0x000000424242b220 */ /* 0x002fe20000400000 */
[----:B------:R-:W-:Y:S01]  /*5280*/  F2FP.F16.F32.PACK_AB R27, R51, R54 ;  /* 0x00000036331b723e */ /* 0x000fe200000000ff */
[----:B------:R-:W-:Y:S01]  /*5290*/  FADD R47, R46, R47 ;  /* 0x0000002f2e2f7221 */ /* 0x000fe20000000000 */
[----:B------:R-:W-:Y:S01]  /*52a0*/  FSETP.GEU.AND P2, PT, R72, -126, PT ;  /* 0xc2fc00004800780b */ /* 0x000fe20003f4e000 */
[----:B------:R-:W-:Y:S01]  /*52b0*/  FADD R19, R19, R50 ;  /* 0x0000003213137221 */ /* 0x000fe20000000000 */
[----:B------:R-:W-:Y:S01]  /*52c0*/  WARPGROUP.ARRIVE ;  /* 0x00000000000079c5 */ /* 0x000fe20000000000 */
[----:B------:R-:W-:Y:S01]  /*52d0*/  FSETP.GEU.AND P3, PT, R73, -126, PT ;  /* 0xc2fc00004900780b */ /* 0x000fe20003f6e000 */
[----:B------:R-:W-:Y:S01]  /*52e0*/  FADD R52, R47, R52 ;  /* 0x000000342f347221 */ /* 0x000fe20000000000 */
[----:B------:R-:W-:Y:S01]  /*52f0*/  FADD R54, R19, R54 ;  /* 0x0000003613367221 */ /* 0x000fe20000000000 */
[----:B------:R-:W-:-:S02]  /*5300*/  MOV R19, 0xc0000010 ;  /* 0xc000001000137802 */ /* 0x000fc40000000f00 */
[----:B------:R-:W-:Y:S01]  /*5310*/  HGMMA.64x16x16.F32 R88, R24, gdesc[UR4].tnspB, R88, gsb0 ;  /* 0x4020000418587df0 */ /* 0x000fe20008000858 */
[----:B--2---:R-:W-:Y:S01]  /*5320*/  @!P4 FMUL R65, R65, R65 ;  /* 0x000000414141c220 */ /* 0x004fe20000400000 */
[----:B------:R-:W-:Y:S01]  /*5330*/  FSETP.GEU.AND P4, PT, R74, -126, PT ;  /* 0xc2fc00004a00780b */ /* 0x000fe20003f8e000 */
[----:B------:R-:W-:Y:S01]  /*5340*/  FADD R52, R52, R49 ;  /* 0x0000003134347221 */ /* 0x000fe20000000000 */
[----:B------:R-:W-:Y:S01]  /*5350*/  FADD R54, R54, R51 ;  /* 0x0000003336367221 */ /* 0x000fe20000000000 */
[----:B------:R-:W-:-:S03]  /*5360*/  @!P2 FMUL R72, R72, 0.5 ;  /* 0x3f0000004848a820 */ /* 0x000fc60000400000 */
[----:B------:R-:W-:Y:S01]  /*5370*/  @!P3 FMUL R73, R73, 0.5 ;  /* 0x3f0000004949b820 */ /* 0x000fe20000400000 */
[----:B------:R-:W1:Y:S06]  /*5380*/  MUFU.EX2 R22, R72 ;  /* 0x0000004800167308 */ /* 0x000e6c0000000800 */
[----:B------:R-:W-:Y:S02]  /*5390*/  @!P4 FMUL R74, R74, 0.5 ;  /* 0x3f0000004a4ac820 */ /* 0x000fe40000400000 */
[----:B------:R-:W2:Y:S08]  /*53a0*/  MUFU.EX2 R23, R73 ;  /* 0x0000004900177308 */ /* 0x000eb00000000800 */
[----:B------:R-:W3:Y:S01]  /*53b0*/  MUFU.EX2 R28, R74 ;  /* 0x0000004a001c7308 */ /* 0x000ee20000000800 */
[----:B-1----:R-:W-:Y:S01]  /*53c0*/  @!P2 FMUL R22, R22, R22 ;  /* 0x000000161616a220 */ /* 0x002fe20000400000 */
[----:B------:R-:W-:Y:S01]  /*53d0*/  FSETP.GEU.AND P2, PT, R29, -126, PT ;  /* 0xc2fc00001d00780b */ /* 0x000fe20003f4e000 */
[----:B--2---:R-:W-:Y:S01]  /*53e0*/  @!P3 FMUL R23, R23, R23 ;  /* 0x000000171717b220 */ /* 0x004fe20000400000 */
[----:B------:R-:W-:-:S11]  /*53f0*/  FSETP.GEU.AND P3, PT, R30, -126, PT ;  /* 0xc2fc00001e00780b */ /* 0x000fd60003f6e000 */
[----:B------:R-:W-:Y:S01]  /*5400*/  @!P2 FMUL R29, R29, 0.5 ;  /* 0x3f0000001d1da820 */ /* 0x000fe20000400000 */
[----:B------:R-:W-:Y:S02]  /*5410*/  WARPGROUP.DEPBAR.LE gsb0, 0x0 ;  /* 0x00008000000079c5 */ /* 0x000fe40000010000 */
[--C-:B------:R-:W-:Y:S01]  /*5420*/  FFMA R26, R70, UR15, -R14.reuse ;  /* 0x0000000f461a7c23 */ /* 0x100fe2000800080e */
[----:B------:R-:W-:Y:S01]  /*5430*/  VIADD R24, R18, 0x80 ;  /* 0x0000008012187836 */ /* 0x000fe20000000000 */
[----:B------:R-:W-:Y:S01]  /*5440*/  MOV R25, 0xc0000010 ;  /* 0xc000001000197802 */ /* 0x000fe20000000f00 */
[--C-:B------:R-:W-:Y:S01]  /*5450*/  FFMA R70, R71, UR15, -R14.reuse ;  /* 0x0000000f47467c23 */ /* 0x100fe2000800080e */
[----:B------:R-:W-:Y:S01]  /*5460*/  F2FP.F16.F32.PACK_AB R27, R62, R59 ;  /* 0x0000003b3e1b723e */ /* 0x000fe200000000ff */
[----:B---3--:R-:W-:Y:S01]  /*5470*/  @!P4 FMUL R28, R28, R28 ;  /* 0x0000001c1c1cc220 */ /* 0x008fe20000400000 */
[----:B------:R-:W-:Y:S01]  /*5480*/  FSETP.GEU.AND P5, PT, R26, -126, PT ;  /* 0xc2fc00001a00780b */ /* 0x000fe20003fae000 */
[----:B------:R-:W1:Y:S01]  /*5490*/  MUFU.EX2 R29, R29 ;  /* 0x0000001d001d7308 */ /* 0x000e620000000800 */
[----:B------:R-:W-:Y:S01]  /*54a0*/  R2UR UR6, R24 ;  /* 0x00000000180672ca */ /* 0x000fe200000e0000 */
[----:B------:R-:W-:Y:S01]  /*54b0*/  @!P3 FMUL R30, R30, 0.5 ;  /* 0x3f0000001e1eb820 */ /* 0x000fe20000400000 */
[----:B------:R-:W-:Y:S01]  /*54c0*/  R2UR UR7, R25 ;  /* 0x00000000190772ca */ /* 0x000fe200000e0000 */
[----:B------:R-:W-:Y:S01]  /*54d0*/  FFMA R14, R87, UR15, -R14 ;  /* 0x0000000f570e7c23 */ /* 0x000fe2000800080e */
[----:B------:R-:W-:Y:S01]  /*54e0*/  F2FP.F16.F32.PACK_AB R24, R56, R53 ;  /* 0x000000353818723e */ /* 0x000fe200000000ff */
[----:B------:R-:W-:Y:S01]  /*54f0*/  FADD R53, R52, R53 ;  /* 0x0000003534357221 */ /* 0x000fe20000000000 */
[----:B------:R-:W-:Y:S01]  /*5500*/  F2FP.F16.F32.PACK_AB R25, R58, R55 ;  /* 0x000000373a19723e */ /* 0x000fe200000000ff */
[----:B------:R-:W2:Y:S01]  /*5510*/  MUFU.EX2 R30, R30 ;  /* 0x0000001e001e7308 */ /* 0x000ea20000000800 */
[----:B------:R-:W-:Y:S01]  /*5520*/  FSETP.GEU.AND P6, PT, R70, -126, PT ;  /* 0xc2fc00004600780b */ /* 0x000fe20003fce000 */
[----:B------:R-:W-:Y:S01]  /*5530*/  FADD R55, R54, R55 ;  /* 0x0000003736377221 */ /* 0x000fe20000000000 */
[----:B------:R-:W-:Y:S01]  /*5540*/  FSETP.GEU.AND P4, PT, R31, -126, PT ;  /* 0xc2fc00001f00780b */ /* 0x000fe20003f8e000 */
[----:B------:R-:W-:Y:S01]  /*5550*/  @!P5 FMUL R26, R26, 0.5 ;  /* 0x3f0000001a1ad820 */ /* 0x000fe20000400000 */
[----:B------:R-:W-:Y:S01]  /*5560*/  FADD R56, R53, R56 ;  /* 0x0000003835387221 */ /* 0x000fe20000000000 */
[----:B------:R-:W-:-:S02]  /*5570*/  FADD R58, R55, R58 ;  /* 0x0000003a373a7221 */ /* 0x000fc40000000000 */
[----:B------:R3:W4:Y:S01]  /*5580*/  MUFU.EX2 R67, R26 ;  /* 0x0000001a00437308 */ /* 0x0007220000000800 */
[----:B-1----:R-:W-:Y:S01]  /*5590*/  @!P2 FMUL R29, R29, R29 ;  /* 0x0000001d1d1da220 */ /* 0x002fe20000400000 */
[----:B------:R-:W-:Y:S01]  /*55a0*/  FSETP.GEU.AND P2, PT, R82, -126, PT ;  /* 0xc2fc00005200780b */ /* 0x000fe20003f4e000 */
[----:B------:R-:W-:-:S03]  /*55b0*/  FADD R59, R58, R59 ;  /* 0x0000003b3a3b7221 */ /* 0x000fc60000000000 */
[----:B------:R-:W-:Y:S01]  /*55c0*/  @!P6 FMUL R70, R70, 0.5 ;  /* 0x3f0000004646e820 */ /* 0x000fe20000400000 */
[----:B------:R-:W-:Y:S01]  /*55d0*/  FADD R62, R59, R62 ;  /* 0x0000003e3b3e7221 */ /* 0x000fe20000000000 */
[----:B------:R-:W-:Y:S01]  /*55e0*/  @!P4 FMUL R31, R31, 0.5 ;  /* 0x3f0000001f1fc820 */ /* 0x000fe20000400000 */
[----:B---3--:R-:W-:Y:S01]  /*55f0*/  F2FP.F16.F32.PACK_AB R26, R60, R57 ;  /* 0x000000393c1a723e */ /* 0x008fe200000000ff */
[----:B--2---:R-:W-:Y:S01]  /*5600*/  @!P3 FMUL R30, R30, R30 ;  /* 0x0000001e1e1eb220 */ /* 0x004fe20000400000 */
[----:B------:R-:W-:Y:S01]  /*5610*/  FSETP.GEU.AND P3, PT, R83, -126, PT ;  /* 0xc2fc00005300780b */ /* 0x000fe20003f6e000 */
[----:B------:R-:W1:Y:S01]  /*5620*/  MUFU.EX2 R70, R70 ;  /* 0x0000004600467308 */ /* 0x000e620000000800 */
[----:B------:R-:W-:Y:S01]  /*5630*/  WARPGROUP.ARRIVE ;  /* 0x00000000000079c5 */ /* 0x000fe20000000000 */
[----:B------:R-:W-:Y:S01]  /*5640*/  FADD R57, R56, R57 ;  /* 0x0000003938397221 */ /* 0x000fe20000000000 */
[----:B------:R-:W-:Y:S01]  /*5650*/  @!P2 FMUL R82, R82, 0.5 ;  /* 0x3f0000005252a820 */ /* 0x000fe20000400000 */
[----:B----4-:R-:W-:Y:S01]  /*5660*/  @!P5 FMUL R67, R67, R67 ;  /* 0x000000434343d220 */ /* 0x010fe20000400000 */
[----:B------:R-:W-:-:S02]  /*5670*/  FSETP.GEU.AND P5, PT, R75, -126, PT ;  /* 0xc2fc00004b00780b */ /* 0x000fc40003fae000 */
[----:B------:R-:W-:Y:S01]  /*5680*/  HGMMA.64x16x16.F32 R88, R24, gdesc[UR4].tnspB, R88, gsb0 ;  /* 0x4020000418587df0 */ /* 0x000fe20008000858 */
[----:B------:R-:W-:Y:S01]  /*5690*/  R2UR UR6, R20 ;  /* 0x00000000140672ca */ /* 0x000fe200000e0000 */
[----:B------:R-:W2:Y:S01]  /*56a0*/  MUFU.EX2 R31, R31 ;  /* 0x0000001f001f7308 */ /* 0x000ea20000000800 */
[----:B------:R-:W-:Y:S01]  /*56b0*/  R2UR UR7, R21 ;  /* 0x00000000150772ca */ /* 0x000fe200000e0000 */
[----:B------:R-:W-:Y:S01]  /*56c0*/  FADD R60, R57, R60 ;  /* 0x0000003c393c7221 */ /* 0x000fe20000000000 */
[----:B------:R-:W-:Y:S01]  /*56d0*/  @!P3 FMUL R83, R83, 0.5 ;  /* 0x3f0000005353b820 */ /* 0x000fe20000400000 */
[----:B-1----:R-:W-:Y:S01]  /*56e0*/  @!P6 FMUL R70, R70, R70 ;  /* 0x000000464646e220 */ /* 0x002fe20000400000 */
[----:B------:R-:W-:-:S04]  /*56f0*/  FSETP.GEU.AND P6, PT, R76, -126, PT ;  /* 0xc2fc00004c00780b */ /* 0x000fc80003fce000 */
[----:B------:R-:W-:Y:S01]  /*5700*/  @!P5 FMUL R75, R75, 0.5 ;  /* 0x3f0000004b4bd820 */ /* 0x000fe20000400000 */
[----:B------:R-:W1:Y:S01]  /*5710*/  MUFU.EX2 R35, R82 ;  /* 0x0000005200237308 */ /* 0x000e620000000800 */
[----:B--2---:R-:W-:Y:S01]  /*5720*/  @!P4 FMUL R31, R31, R31 ;  /* 0x0000001f1f1fc220 */ /* 0x004fe20000400000 */
[----:B------:R-:W-:-:S06]  /*5730*/  FSETP.GEU.AND P4, PT, R84, -126, PT ;  /* 0xc2fc00005400780b */ /* 0x000fcc0003f8e000 */
[----:B------:R-:W2:Y:S01]  /*5740*/  MUFU.EX2 R21, R75 ;  /* 0x0000004b00157308 */ /* 0x000ea20000000800 */
[----:B------:R-:W-:-:S07]  /*5750*/  @!P6 FMUL R76, R76, 0.5 ;  /* 0x3f0000004c4ce820 */ /* 0x000fce0000400000 */
[----:B------:R-:W3:Y:S01]  /*5760*/  MUFU.EX2 R20, R76 ;  /* 0x0000004c00147308 */ /* 0x000ee20000000800 */
[----:B-1----:R-:W-:Y:S01]  /*5770*/  @!P2 FMUL R35, R35, R35 ;  /* 0x000000232323a220 */ /* 0x002fe20000400000 */
[----:B------:R-:W-:Y:S01]  /*5780*/  FSETP.GEU.AND P2, PT, R14, -126, PT ;  /* 0xc2fc00000e00780b */ /* 0x000fe20003f4e000 */
[----:B------:R-:W-:-:S05]  /*5790*/  @!P4 FMUL R84, R84, 0.5 ;  /* 0x3f0000005454c820 */ /* 0x000fca0000400000 */
[----:B------:R-:W1:Y:S01]  /*57a0*/  MUFU.EX2 R83, R83 ;  /* 0x0000005300537308 */ /* 0x000e620000000800 */
[----:B--2---:R-:W-:Y:S01]  /*57b0*/  @!P5 FMUL R21, R21, R21 ;  /* 0x000000151515d220 */ /* 0x004fe20000400000 */
[----:B------:R-:W-:Y:S01]  /*57c0*/  FSETP.GEU.AND P5, PT, R32, -126, PT ;  /* 0xc2fc00002000780b */ /* 0x000fe20003fae000 */
[----:B------:R-:W-:Y:S02]  /*57d0*/  WARPGROUP.DEPBAR.LE gsb0, 0x0 ;  /* 0x00008000000079c5 */ /* 0x000fe40000010000 */
[----:B------:R-:W-:Y:S02]  /*57e0*/  F2FP.F16.F32.PACK_AB R24, R64, R61 ;  /* 0x0000003d4018723e */ /* 0x000fe400000000ff */
[----:B------:R-:W-:Y:S01]  /*57f0*/  @!P2 FMUL R14, R14, 0.5 ;  /* 0x3f0000000e0ea820 */ /* 0x000fe20000400000 */
[----:B------:R-:W-:Y:S01]  /*5800*/  F2FP.F16.F32.PACK_AB R25, R68, R63 ;  /* 0x0000003f4419723e */ /* 0x000fe200000000ff */
[----:B---3--:R-:W-:Y:S01]  /*5810*/  @!P6 FMUL R20, R20, R20 ;  /* 0x000000141414e220 */ /* 0x008fe20000400000 */
[----:B------:R-:W-:Y:S01]  /*5820*/  F2FP.F16.F32.PACK_AB R26, R65, R66 ;  /* 0x00000042411a723e */ /* 0x000fe200000000ff */
[----:B------:R-:W2:Y:S01]  /*5830*/  MUFU.EX2 R17, R84 ;  /* 0x0000005400117308 */ /* 0x000ea20000000800 */
[----:B------:R-:W-:Y:S01]  /*5840*/  F2FP.F16.F32.PACK_AB R27, R70, R67 ;  /* 0x00000043461b723e */ /* 0x000fe200000000ff */
[----:B------:R-:W-:Y:S01]  /*5850*/  FADD R61, R60, R61 ;  /* 0x0000003d3c3d7221 */ /* 0x000fe20000000000 */
[----:B------:R-:W-:Y:S01]  /*5860*/  FSETP.GEU.AND P6, PT, R33, -126, PT ;  /* 0xc2fc00002100780b */ /* 0x000fe20003fce000 */
[----:B------:R-:W-:Y:S01]  /*5870*/  @!P5 FMUL R32, R32, 0.5 ;  /* 0x3f0000002020d820 */ /* 0x000fe20000400000 */
[----:B------:R-:W-:Y:S01]  /*5880*/  WARPGROUP.ARRIVE ;  /* 0x00000000000079c5 */ /* 0x000fe20000000000 */
[----:B-1----:R-:W-:Y:S01]  /*5890*/  @!P3 FMUL R83, R83, R83 ;  /* 0x000000535353b220 */ /* 0x002fe20000400000 */
[----:B------:R-:W-:Y:S01]  /*58a0*/  FADD R63, R62, R63 ;  /* 0x0000003f3e3f7221 */ /* 0x000fe20000000000 */
[----:B------:R-:W1:Y:S01]  /*58b0*/  MUFU.EX2 R14, R14 ;  /* 0x0000000e000e7308 */ /* 0x000e620000000800 */
[----:B------:R-:W-:-:S02]  /*58c0*/  FADD R61, R61, R64 ;  /* 0x000000403d3d7221 */ /* 0x000fc40000000000 */
[----:B------:R-:W-:Y:S01]  /*58d0*/  HGMMA.64x16x16.F32 R88, R24, gdesc[UR4].tnspB, R88, gsb0 ;  /* 0x4020000418587df0 */ /* 0x000fe20008000858 */
[----:B------:R-:W-:Y:S01]  /*58e0*/  FADD R68, R63, R68 ;  /* 0x000000443f447221 */ /* 0x000fe20000000000 */
[----:B------:R-:W-:-:S03]  /*58f0*/  FADD R66, R61, R66 ;  /* 0x000000423d427221 */ /* 0x000fc60000000000 */
[----:B------:R-:W-:Y:S01]  /*5900*/  @!P6 FMUL R33, R33, 0.5 ;  /* 0x3f0000002121e820 */ /* 0x000fe20000400000 */
[----:B------:R-:W3:Y:S01]  /*5910*/  MUFU.EX2 R32, R32 ;  /* 0x0000002000207308 */ /* 0x000ee20000000800 */
[----:B--2---:R-:W-:Y:S01]  /*5920*/  @!P4 FMUL R17, R17, R17 ;  /* 0x000000111111c220 */ /* 0x004fe20000400000 */
[----:B------:R-:W-:Y:S01]  /*5930*/  FADD R67, R68, R67 ;  /* 0x0000004344437221 */ /* 0x000fe20000000000 */
[----:B------:R-:W-:-:S03]  /*5940*/  FADD R65, R66, R65 ;  /* 0x0000004142417221 */ /* 0x000fc60000000000 */
[----:B------:R-:W-:Y:S02]  /*5950*/  FADD R67, R67, R70 ;  /* 0x0000004643437221 */ /* 0x000fe40000000000 */
[----:B------:R-:W2:Y:S01]  /*5960*/  MUFU.EX2 R33, R33 ;  /* 0x0000002100217308 */ /* 0x000ea20000000800 */
[----:B-1----:R-:W-:Y:S01]  /*5970*/  @!P2 FMUL R14, R14, R14 ;  /* 0x0000000e0e0ea220 */ /* 0x002fe20000400000 */
[----:B------:R-:W-:Y:S01]  /*5980*/  ISETP.NE.AND P2, PT, R10, 0x4, PT ;  /* 0x000000040a00780c */ /* 0x000fe20003f45270 */
[----:B---3--:R-:W-:Y:S01]  /*5990*/  @!P5 FMUL R32, R32, R32 ;  /* 0x000000202020d220 */ /* 0x008fe20000400000 */
[----:B------:R-:W-:Y:S01]  /*59a0*/  FSETP.GEU.AND P5, PT, R85, -126, PT ;  /* 0xc2fc00005500780b */ /* 0x000fe20003fae000 */
[----:B--2---:R-:W-:Y:S01]  /*59b0*/  @!P6 FMUL R33, R33, R33 ;  /* 0x000000212121e220 */ /* 0x004fe20000400000 */
[----:B------:R-:W-:-:S11]  /*59c0*/  FSETP.GEU.AND P6, PT, R86, -126, PT ;  /* 0xc2fc00005600780b */ /* 0x000fd60003fce000 */
[----:B------:R-:W-:Y:S01]  /*59d0*/  @!P5 FMUL R85, R85, 0.5 ;  /* 0x3f0000005555d820 */ /* 0x000fe20000400000 */
[----:B------:R-:W-:Y:S02]  /*59e0*/  WARPGROUP.DEPBAR.LE gsb0, 0x0 ;  /* 0x00008000000079c5 */ /* 0x000fe40000010000 */
[----:B------:R-:W-:Y:S01]  /*59f0*/  IADD3 R24, R18, 0xc0, RZ ;  /* 0x000000c012187810 */ /* 0x000fe20007ffe0ff */
[----:B------:R-:W-:Y:S01]  /*5a00*/  @!P6 FMUL R86, R86, 0.5 ;  /* 0x3f0000005656e820 */ /* 0x000fe20000400000 */
[----:B------:R-:W-:Y:S01]  /*5a10*/  MOV R25, 0xc0000010 ;  /* 0xc000001000197802 */ /* 0x000fe20000000f00 */
[----:B------:R-:W1:Y:S01]  /*5a20*/  MUFU.EX2 R85, R85 ;  /* 0x0000005500557308 */ /* 0x000e620000000800 */
[----:B------:R-:W-:Y:S01]  /*5a30*/  R2UR UR6, R24 ;  /* 0x00000000180672ca */ /* 0x000fe200000e0000 */
[----:B------:R-:W-:Y:S01]  /*5a40*/  VIADD R18, R18, 0xe0 ;  /* 0x000000e012127836 */ /* 0x000fe20000000000 */
[----:B------:R-:W-:Y:S02]  /*5a50*/  R2UR UR7, R25 ;  /* 0x00000000190772ca */ /* 0x000fe400000e0000 */
[----:B------:R-:W-:Y:S01]  /*5a60*/  F2FP.F16.F32.PACK_AB R24, R23, R22 ;  /* 0x000000161718723e */ /* 0x000fe200000000ff */
[----:B------:R-:W-:Y:S01]  /*5a70*/  FADD R22, R65, R22 ;  /* 0x0000001641167221 */ /* 0x000fe20000000000 */
[----:B------:R-:W-:Y:S01]  /*5a80*/  F2FP.F16.F32.PACK_AB R25, R21, R28 ;  /* 0x0000001c1519723e */ /* 0x000fe200000000ff */
[----:B------:R-:W2:Y:S01]  /*5a90*/  MUFU.EX2 R37, R86 ;  /* 0x0000005600257308 */ /* 0x000ea20000000800 */
[----:B------:R-:W-:Y:S01]  /*5aa0*/  F2FP.F16.F32.PACK_AB R26, R29, R20 ;  /* 0x000000141d1a723e */ /* 0x000fe200000000ff */
[----:B------:R-:W-:Y:S01]  /*5ab0*/  FADD R28, R67, R28 ;  /* 0x0000001c431c7221 */ /* 0x000fe20000000000 */
[----:B------:R-:W-:Y:S01]  /*5ac0*/  F2FP.F16.F32.PACK_AB R27, R31, R30 ;  /* 0x0000001e1f1b723e */ /* 0x000fe200000000ff */
[----:B------:R-:W-:-:S02]  /*5ad0*/  FADD R23, R22, R23 ;  /* 0x0000001716177221 */ /* 0x000fc40000000000 */
[----:B------:R-:W-:Y:S01]  /*5ae0*/  FADD R21, R28, R21 ;  /* 0x000000151c157221 */ /* 0x000fe20000000000 */
[----:B------:R-:W-:Y:S01]  /*5af0*/  WARPGROUP.ARRIVE ;  /* 0x00000000000079c5 */ /* 0x000fe20000000000 */
[----:B------:R-:W-:Y:S01]  /*5b00*/  FADD R20, R23, R20 ;  /* 0x0000001417147221 */ /* 0x000fe20000000000 */
[----:B-1----:R-:W-:Y:S01]  /*5b10*/  @!P5 FMUL R85, R85, R85 ;  /* 0x000000555555d220 */ /* 0x002fe20000400000 */
[----:B------:R-:W-:Y:S02]  /*5b20*/  FADD R30, R21, R30 ;  /* 0x0000001e151e7221 */ /* 0x000fe40000000000 */
[----:B------:R-:W-:Y:S01]  /*5b30*/  FADD R29, R20, R29 ;  /* 0x0000001d141d7221 */ /* 0x000fe20000000000 */
[----:B------:R-:W-:Y:S01]  /*5b40*/  HGMMA.64x16x16.F32 R88, R24, gdesc[UR4].tnspB, R88, gsb0 ;  /* 0x4020000418587df0 */ /* 0x000fe20008000858 */
[----:B------:R-:W-:Y:S01]  /*5b50*/  R2UR UR6, R18 ;  /* 0x00000000120672ca */ /* 0x000fe200000e0000 */
[----:B------:R-:W-:Y:S01]  /*5b60*/  FADD R30, R30, R31 ;  /* 0x0000001f1e1e7221 */ /* 0x000fe20000000000 */
[----:B------:R-:W-:Y:S01]  /*5b70*/  R2UR UR7, R19 ;  /* 0x00000000130772ca */ /* 0x000fe200000e0000 */
[----:B--2---:R-:W-:Y:S01]  /*5b80*/  @!P6 FMUL R37, R37, R37 ;  /* 0x000000252525e220 */ /* 0x004fe20000400000 */
[----:B------:R-:W-:Y:S01]  /*5b90*/  SEL R18, R10, RZ, P2 ;  /* 0x000000ff0a127207 */ /* 0x000fe20001000000 */
[----:B------:R-:W-:-:S04]  /*5ba0*/  FADD R30, R30, R35 ;  /* 0x000000231e1e7221 */ /* 0x000fc80000000000 */
[----:B------:R-:W-:Y:S02]  /*5bb0*/  IMAD R10, R18, 0x8, R11 ;  /* 0x00000008120a7824 */ /* 0x000fe400078e020b */
[----:B------:R-:W-:-:S03]  /*5bc0*/  FADD R30, R30, R83 ;  /* 0x000000531e1e7221 */ /* 0x000fc60000000000 */
[----:B------:R-:W-:Y:S01]  /*5bd0*/  PRMT R10, RZ, 0x654, R10 ;  /* 0x00000654ff0a7816 */ /* 0x000fe2000000000a */
[----:B------:R-:W-:-:S04]  /*5be0*/  FADD R30, R30, R37 ;  /* 0x000000251e1e7221 */ /* 0x000fc80000000000 */
[----:B------:R-:W-:Y:S01]  /*5bf0*/  FADD R20, R30, R14 ;  /* 0x0000000e1e147221 */ /* 0x000fe20000000000 */
[----:B------:R-:W-:Y:S02]  /*5c00*/  WARPGROUP.DEPBAR.LE gsb0, 0x0 ;  /* 0x00008000000079c5 */ /* 0x000fe40000010000 */
[----:B------:R-:W-:Y:S01]  /*5c10*/  F2FP.F16.F32.PACK_AB R24, R33, R32 ;  /* 0x000000202118723e */ /* 0x000fe200000000ff */
[----:B------:R-:W-:Y:S01]  /*5c20*/  FADD R32, R29, R32 ;  /* 0x000000201d207221 */ /* 0x000fe20000000000 */
[----:B------:R-:W-:Y:S02]  /*5c30*/  F2FP.F16.F32.PACK_AB R25, R83, R35 ;  /* 0x000000235319723e */ /* 0x000fe400000000ff */
[----:B------:R-:W-:Y:S01]  /*5c40*/  F2FP.F16.F32.PACK_AB R26, R85, R17 ;  /* 0x00000011551a723e */ /* 0x000fe200000000ff */
[----:B------:R-:W-:Y:S01]  /*5c50*/  FADD R32, R32, R33 ;  /* 0x0000002120207221 */ /* 0x000fe20000000000 */
[----:B------:R-:W-:-:S03]  /*5c60*/  F2FP.F16.F32.PACK_AB R27, R14, R37 ;  /* 0x000000250e1b723e */ /* 0x000fc600000000ff */
[----:B------:R-:W-:Y:S01]  /*5c70*/  FADD R32, R32, R17 ;  /* 0x0000001120207221 */ /* 0x000fe20000000000 */
[----:B------:R-:W-:-:S03]  /*5c80*/  WARPGROUP.ARRIVE ;  /* 0x00000000000079c5 */ /* 0x000fc60000000000 */
[----:B------:R-:W-:-:S03]  /*5c90*/  FADD R21, R32, R85 ;  /* 0x0000005520157221 */ /* 0x000fc60000000000 */
[----:B------:R-:W-:Y:S03]  /*5ca0*/  HGMMA.64x16x16.F32 R88, R24, gdesc[UR4].tnspB, R88, gsb0 ;  /* 0x4020000418587df0 */ /* 0x000fe60008000858 */
[----:B------:R-:W-:Y:S02]  /*5cb0*/  WARPGROUP.DEPBAR.LE gsb0, 0x0 ;  /* 0x00008000000079c5 */ /* 0x000fe40000010000 */
[----:B------:R1:W-:Y:S01]  /*5cc0*/  SYNCS.ARRIVE.TRANS64.RED.A1T0 RZ, [R10+URZ], RZ ;  /* 0x000000ff0aff79a7 */ /* 0x0003e2000810043f */
[----:B------:R-:W-:Y:S05]  /*5cd0*/  @P1 BRA `(.L_x_32) ;  /* 0x0000000000981947 */ /* 0x000fea0003800000 */
[----:B------:R-:W-:Y:S01]  /*5ce0*/  ISETP.LT.OR P1, PT, R6, 0x1, !P0 ;  /* 0x000000010600780c */ /* 0x000fe20004721670 */
[----:B------:R-:W-:-:S12]  /*5cf0*/  BSSY B0, `(.L_x_33) ;  /* 0x0000023000007945 */ /* 0x000fd80003800000 */
[----:B------:R-:W-:Y:S05]  /*5d00*/  @P1 BRA `(.L_x_34) ;  /* 0x0000000000841947 */ /* 0x000fea0003800000 */
[----:B-1----:R-:W-:Y:S02]  /*5d10*/  LEA R10, R5, R2, 0x3 ;  /* 0x00000002050a7211 */ /* 0x002fe400078e18ff */
[----:B------:R-:W-:Y:S02]  /*5d20*/  SHF.L.U32 R17, R4, 0x1f, RZ ;  /* 0x0000001f04117819 */ /* 0x000fe400000006ff */
[----:B------:R-:W-:Y:S02]  /*5d30*/  ISETP.NE.AND P2, PT, R16, RZ, PT ;  /* 0x000000ff1000720c */ /* 0x000fe40003f45270 */
[----:B------:R-:W1:Y:S02]  /*5d40*/  SYNCS.PHASECHK.TRANS64.TRYWAIT P1, [R10+URZ+0x4820], R17 ;  /* 0x004820110a0075a7 */ /* 0x000e64000802017f */
[----:B-1----:R-:W-:Y:S09]  /*5d50*/  @!P1 BRA `(.L_x_35) ;  /* 0x0000001000d89947 */ /* 0x002ff20003800000 */
.L_x_68:
[----:B------:R-:W-:Y:S05]  /*5d60*/  @P2 BRA `(.L_x_36) ;  /* 0x0000000000142947 */ /* 0x000fea0003800000 */
[----:B------:R-:W-:Y:S02]  /*5d70*/  ISETP.NE.AND P1, PT, R12, RZ, PT ;  /* 0x000000ff0c00720c */ /* 0x000fe40003f25270 */
[----:B-1----:R-:W-:-:S04]  /*5d80*/  MOV R17, 0x1000 ;  /* 0x0000100000117802 */ /* 0x002fc80000000f00 */
[----:B------:R2:W-:Y:S07]  /*5d90*/  SYNCS.ARRIVE.TRANS64 RZ, [R10+URZ+0x4800], R17 ;  /* 0x004800110aff79a7 */ /* 0x0005ee000800003f */
[----:B------:R-:W-:Y:S05]  /*5da0*/  @!P1 BRA `(.L_x_36) ;  /* 0x0000000000049947 */ /* 0x000fea0003800000 */
[----:B------:R-:W-:Y:S01]  /*5db0*/  BPT.TRAP 0x1 ;  /* 0x000000040000795c */ /* 0x000fe20000300000 */
.L_x_36:
[----:B------:R-:W-:Y:S01]  /*5dc0*/  IMAD R14, R5, 0x1000, R2 ;  /* 0x00001000050e7824 */ /* 0x000fe200078e0202 */
[----:B------:R-:W-:Y:S01]  /*5dd0*/  R2UR UR11, R7 ;  /* 0x00000000070b72ca */ /* 0x000fe200000e0000 */
[----:B------:R-:W-:Y:S01]  /*5de0*/  UIADD3 UR6, UP0, UR18, 0x2f0, URZ ;  /* 0x000002f012067890 */ /* 0x000fe2000ff1e03f */
[----:B------:R-:W-:Y:S01]  /*5df0*/  R2UR UR9, R10 ;  /* 0x000000000a0972ca */ /* 0x000fe200000e0000 */
[----:B------:R-:W-:Y:S01]  /*5e00*/  UMOV UR20, 0x0 ;  /* 0x0000000000147882 */ /* 0x000fe20000000000 */
[----:B------:R-:W-:Y:S01]  /*5e10*/  R2UR UR8, R14 ;  /* 0x000000000e0872ca */ /* 0x000fe200000e0000 */
[----:B------:R-:W-:Y:S01]  /*5e20*/  UIADD3.X UR7, URZ, UR19, URZ, UP0, !UPT ;  /* 0x000000133f077290 */ /* 0x000fe200087fe43f */
[----:B------:R-:W-:Y:S01]  /*5e30*/  IADD3 R5, R5, 0x1, RZ ;  /* 0x0000000105057810 */ /* 0x000fe20007ffe0ff */
[----:B------:R-:W-:Y:S01]  /*5e40*/  UMOV UR21, 0x10000000 ;  /* 0x1000000000157882 */ /* 0x000fe20000000000 */
[----:B------:R-:W-:Y:S01]  /*5e50*/  UMOV UR10, URZ ;  /* 0x0000003f000a7c82 */ /* 0x000fe20008000000 */
[----:B------:R-:W-:Y:S01]  /*5e60*/  UMOV UR12, UR36 ;  /* 0x00000024000c7c82 */ /* 0x000fe20008000000 */
[----:B------:R-:W-:Y:S01]  /*5e70*/  UMOV UR13, UR37 ;  /* 0x00000025000d7c82 */ /* 0x000fe20008000000 */
[----:B------:R-:W-:-:S02]  /*5e80*/  ISETP.NE.AND P1, PT, R5, 0x4, PT ;  /* 0x000000040500780c */ /* 0x000fc40003f25270 */
[----:B------:R-:W-:Y:S01]  /*5e90*/  USHF.L.U32 UR11, UR11, 0x7, URZ ;  /* 0x000000070b0b7899 */ /* 0x000fe2000800063f */
[----:B------:R-:W-:Y:S01]  /*5ea0*/  IADD3 R7, R7, 0x1, RZ ;  /* 0x0000000107077810 */ /* 0x000fe20007ffe0ff */
[----:B------:R-:W-:Y:S01]  /*5eb0*/  UIADD3 UR9, UR9, 0x4800, URZ ;  /* 0x0000480009097890 */ /* 0x000fe2000fffe03f */
[----:B-12---:R-:W-:Y:S01]  /*5ec0*/  SEL R17, RZ, 0x1, P1 ;  /* 0x00000001ff117807 */ /* 0x006fe20000800000 */
[----:B------:R-:W-:Y:S01]  /*5ed0*/  UIADD3 UR8, UR8, 0x800, URZ ;  /* 0x0000080008087890 */ /* 0x000fe2000fffe03f */
[----:B------:R-:W-:Y:S02]  /*5ee0*/  SEL R5, R5, RZ, P1 ;  /* 0x000000ff05057207 */ /* 0x000fe40000800000 */
[----:B------:R-:W-:-:S06]  /*5ef0*/  LOP3.LUT R4, R4, R17, RZ, 0x3c, !PT ;  /* 0x0000001104047212 */ /* 0x000fcc00078e3cff */
[----:B------:R2:W-:Y:S02]  /*5f00*/  UTMALDG.4D [UR8], [UR6], desc[UR20] ;  /* 0x00001408060075b4 */ /* 0x0005e40008019000 */
[----:B--2---:R-:W-:Y:S01]  /*5f10*/  NOP ;  /* 0x0000000000007918 */ /* 0x004fe20000000000 */
.L_x_34:
[----:B------:R-:W-:Y:S05]  /*5f20*/  BSYNC B0 ;  /* 0x0000000000007941 */ /* 0x000fea0003800000 */
.L_x_33:
[----:B------:R-:W-:-:S07]  /*5f30*/  VIADD R6, R6, 0xffffffff ;  /* 0xffffffff06067836 */ /* 0x000fce0000000000 */
.L_x_32:
[C---:B------:R-:W-:Y:S01]  /*5f40*/  ISETP.GT.AND P3, PT, R13.reuse, 0x2, PT ;  /* 0x000000020d00780c */ /* 0x040fe20003f64270 */
[----:B------:R-:W-:Y:S01]  /*5f50*/  VIADD R13, R13, 0xffffffff ;  /* 0xffffffff0d0d7836 */ /* 0x000fe20000000000 */
[----:B------:R-:W-:Y:S02]  /*5f60*/  IADD3 R15, R15, 0x1, RZ ;  /* 0x000000010f0f7810 */ /* 0x000fe40007ffe0ff */
[----:B-1----:R-:W-:Y:S02]  /*5f70*/  IADD3 R10, R18, 0x1, RZ ;  /* 0x00000001120a7810 */ /* 0x002fe40007ffe0ff */
[----:B------:R-:W-:Y:S02]  /*5f80*/  ISETP.NE.AND P1, PT, R15, 0x4, PT ;  /* 0x000000040f00780c */ /* 0x000fe40003f25270 */
[----:B------:R-:W-:Y:S02]  /*5f90*/  ISETP.NE.AND P2, PT, R10, 0x4, PT ;  /* 0x000000040a00780c */ /* 0x000fe40003f45270 */
[----:B------:R-:W-:-:S02]  /*5fa0*/  SEL R14, RZ, 0x1, P1 ;  /* 0x00000001ff0e7807 */ /* 0x000fc40000800000 */
[----:B------:R-:W-:Y:S02]  /*5fb0*/  MOV R19, R0 ;  /* 0x0000000000137202 */ /* 0x000fe40000000f00 */
[----:B------:R-:W-:Y:S02]  /*5fc0*/  LOP3.LUT R3, R3, R14, RZ, 0x3c, !PT ;  /* 0x0000000e03037212 */ /* 0x000fe400078e3cff */
[----:B------:R-:W-:Y:S02]  /*5fd0*/  MOV R17, R9 ;  /* 0x0000000900117202 */ /* 0x000fe40000000f00 */
[----:B------:R-:W-:Y:S02]  /*5fe0*/  SEL R15, R15, RZ, P1 ;  /* 0x000000ff0f0f7207 */ /* 0x000fe40000800000 */
[----:B------:R-:W-:Y:S01]  /*5ff0*/  SEL R10, R10, RZ, P2 ;  /* 0x000000ff0a0a7207 */ /* 0x000fe20001000000 */
[----:B------:R-:W-:Y:S06]  /*6000*/  @P3 BRA `(.L_x_37) ;  /* 0xffffffd400303947 */ /* 0x000fec000383ffff */
.L_x_24:
[----:B------:R-:W-:Y:S05]  /*6010*/  WARPSYNC.ALL ;  /* 0x0000000000007948 */ /* 0x000fea0003800000 */
[----:B------:R-:W2:Y:S01]  /*6020*/  SHFL.BFLY PT, R4, R21, 0x1, 0x1f ;  /* 0x0c201f0015047f89 */ /* 0x000ea200000e0000 */
[----:B------:R-:W-:Y:S01]  /*6030*/  BSSY B0, `(.L_x_38) ;  /* 0x0000023000007945 */ /* 0x000fe20003800000 */
[----:B------:R-:W-:Y:S01]  /*6040*/  IMAD.MOV.U32 R11, RZ, RZ, 0x7f800000 ;  /* 0x7f800000ff0b7424 */ /* 0x000fe200078e00ff */
[----:B------:R-:W-:Y:S01]  /*6050*/  MOV R8, 0x3f800000 ;  /* 0x3f80000000087802 */ /* 0x000fe20000000f00 */
[----:B------:R-:W3:Y:S01]  /*6060*/  SHFL.BFLY PT, R3, R20, 0x1, 0x1f ;  /* 0x0c201f0014037f89 */ /* 0x000ee200000e0000 */
[----:B------:R-:W-:-:S02]  /*6070*/  IMAD.MOV.U32 R13, RZ, RZ, 0x7f800000 ;  /* 0x7f800000ff0d7424 */ /* 0x000fc400078e00ff */
[----:B--2---:R-:W-:Y:S01]  /*6080*/  FADD R4, R4, R21 ;  /* 0x0000001504047221 */ /* 0x004fe20000000000 */
[----:B---3--:R-:W-:-:S04]  /*6090*/  FADD R18, R3, R20 ;  /* 0x0000001403127221 */ /* 0x008fc80000000000 */
[----:B------:R-:W2:Y:S01]  /*60a0*/  SHFL.BFLY PT, R5, R4, 0x2, 0x1f ;  /* 0x0c401f0004057f89 */ /* 0x000ea200000e0000 */
[----:B------:R-:W-:-:S03]  /*60b0*/  MOV R3, 0x3f800000 ;  /* 0x3f80000000037802 */ /* 0x000fc60000000f00 */
[----:B------:R-:W3:Y:S01]  /*60c0*/  SHFL.BFLY PT, R19, R18, 0x2, 0x1f ;  /* 0x0c401f0012137f89 */ /* 0x000ee200000e0000 */
[C---:B--2---:R-:W-:Y:S01]  /*60d0*/  FSETP.NE.AND P0, PT, R4.reuse, -R5, PT ;  /* 0x800000050400720b */ /* 0x044fe20003f05000 */
[----:B------:R-:W-:Y:S01]  /*60e0*/  FADD R6, R4, R5 ;  /* 0x0000000504067221 */ /* 0x000fe20000000000 */
[----:B---3--:R-:W-:-:S11]  /*60f0*/  FADD R7, R18, R19 ;  /* 0x0000001312077221 */ /* 0x008fd60000000000 */
[----:B------:R-:W-:Y:S05]  /*6100*/  @!P0 BRA `(.L_x_39) ;  /* 0x0000000000548947 */ /* 0x000fea0003800000 */
[----:B------:R-:W-:Y:S01]  /*6110*/  IADD3 R3, R6, 0x1800000, RZ ;  /* 0x0180000006037810 */ /* 0x000fe20007ffe0ff */
[----:B------:R-:W-:Y:S03]  /*6120*/  BSSY B1, `(.L_x_40) ;  /* 0x000000c000017945 */ /* 0x000fe60003800000 */
[----:B------:R-:W-:-:S04]  /*6130*/  LOP3.LUT R3, R3, 0x7f800000, RZ, 0xc0, !PT ;  /* 0x7f80000003037812 */ /* 0x000fc800078ec0ff */
[----:B------:R-:W-:-:S13]  /*6140*/  ISETP.GT.U32.AND P0, PT, R3, 0x1ffffff, PT ;  /* 0x01ffffff0300780c */ /* 0x000fda0003f04070 */
[----:B------:R-:W-:Y:S05]  /*6150*/  @P0 BRA `(.L_x_41) ;  /* 0x0000000000100947 */ /* 0x000fea0003800000 */
[----:B------:R-:W-:Y:S02]  /*6160*/  MOV R4, R6 ;  /* 0x0000000600047202 */ /* 0x000fe40000000f00 */
[----:B------:R-:W-:-:S07]  /*6170*/  MOV R17, 0x6190 ;  /* 0x0000619000117802 */ /* 0x000fce0000000f00 */
[----:B-1----:R-:W-:Y:S05]  /*6180*/  CALL.REL.NOINC `($__internal_0_$__cuda_sm20_rcp_rn_f32_slowpath) ;  /* 0x0000000c00e07944 */ /* 0x002fea0003c00000 */
[----:B------:R-:W-:Y:S05]  /*6190*/  BRA `(.L_x_42) ;  /* 0x0000000000107947 */ /* 0x000fea0003800000 */
.L_x_41:
[----:B------:R-:W2:Y:S02]  /*61a0*/  MUFU.RCP R3, R6 ;  /* 0x0000000600037308 */ /* 0x000ea40000001000 */
[----:B--2---:R-:W-:-:S04]  /*61b0*/  FFMA R4, R6, R3, -1 ;  /* 0xbf80000006047423 */ /* 0x004fc80000000003 */
[----:B------:R-:W-:-:S04]  /*61c0*/  FADD.FTZ R4, -R4, -RZ ;  /* 0x800000ff04047221 */ /* 0x000fc80000010100 */
[----:B------:R-:W-:-:S07]  /*61d0*/  FFMA R3, R3, R4, R3 ;  /* 0x0000000403037223 */ /* 0x000fce0000000003 */
.L_x_42:
[----:B------:R-:W-:Y:S05]  /*61e0*/  BSYNC B1 ;  /* 0x0000000000017941 */ /* 0x000fea0003800000 */
.L_x_40:
[----:B------:R-:W-:Y:S01]  /*61f0*/  FSETP.GEU.AND P0, PT, |R6|, 1.175494350822287508e-38, PT ;  /* 0x008000000600780b */ /* 0x000fe20003f0e200 */
[----:B------:R-:W-:-:S12]  /*6200*/  ULDC UR6, c[0x0][0x600] ;  /* 0x0001800000067ab9 */ /* 0x000fd80000000800 */
[----:B------:R-:W-:-:S04]  /*6210*/  @!P0 FMUL R6, R6, 16777216 ;  /* 0x4b80000006068820 */ /* 0x000fc80000400000 */
[----:B------:R-:W2:Y:S02]  /*6220*/  MUFU.LG2 R4, R6 ;  /* 0x0000000600047308 */ /* 0x000ea40000000c00 */
[----:B--2---:R-:W-:-:S04]  /*6230*/  @!P0 FADD R4, R4, -24 ;  /* 0xc1c0000004048421 */ /* 0x004fc80000000000 */
[----:B------:R-:W-:-:S04]  /*6240*/  FMUL R13, R4, 0.69314718246459960938 ;  /* 0x3f317218040d7820 */ /* 0x000fc80000400000 */
[----:B------:R-:W-:-:S07]  /*6250*/  FFMA R13, R0, UR6, R13 ;  /* 0x00000006000d7c23 */ /* 0x000fce000800000d */
.L_x_39:
[----:B------:R-:W-:Y:S05]  /*6260*/  BSYNC B0 ;  /* 0x0000000000007941 */ /* 0x000fea0003800000 */
.L_x_38:
[----:B------:R-:W-:Y:S01]  /*6270*/  FSETP.NE.AND P0, PT, R18, -R19, PT ;  /* 0x800000131200720b */ /* 0x000fe20003f05000 */
[----:B------:R-:W-:Y:S01]  /*6280*/  ULDC UR4, c[0x0][0x608] ;  /* 0x0001820000047ab9 */ /* 0x000fe20000000800 */
[----:B------:R-:W-:Y:S01]  /*6290*/  BSSY B0, `(.L_x_43) ;  /* 0x000001d000007945 */ /* 0x000fe20003800000 */
[----:B------:R-:W-:-:S04]  /*62a0*/  FMUL R3, R3, UR4 ;  /* 0x0000000403037c20 */ /* 0x000fc80008400000 */
[-C--:B------:R-:W-:Y:S01]  /*62b0*/  FMUL R88, R88, R3.reuse ;  /* 0x0000000358587220 */ /* 0x080fe20000400000 */
[-C--:B------:R-:W-:Y:S01]  /*62c0*/  FMUL R22, R89, R3.reuse ;  /* 0x0000000359167220 */ /* 0x080fe20000400000 */
[-C--:B------:R-:W-:Y:S01]  /*62d0*/  FMUL R92, R92, R3.reuse ;  /* 0x000000035c5c7220 */ /* 0x080fe20000400000 */
[----:B------:R-:W-:-:S03]  /*62e0*/  FMUL R24, R93, R3 ;  /* 0x000000035d187220 */ /* 0x000fc60000400000 */
[----:B------:R-:W-:Y:S05]  /*62f0*/  @!P0 BRA `(.L_x_44) ;  /* 0x0000000000588947 */ /* 0x000fea0003800000 */
[----:B------:R-:W-:Y:S01]  /*6300*/  VIADD R0, R7, 0x1800000 ;  /* 0x0180000007007836 */ /* 0x000fe20000000000 */
[----:B------:R-:W-:Y:S04]  /*6310*/  BSSY B1, `(.L_x_45) ;  /* 0x000000d000017945 */ /* 0x000fe80003800000 */
[----:B------:R-:W-:-:S04]  /*6320*/  LOP3.LUT R0, R0, 0x7f800000, RZ, 0xc0, !PT ;  /* 0x7f80000000007812 */ /* 0x000fc800078ec0ff */
[----:B------:R-:W-:-:S13]  /*6330*/  ISETP.GT.U32.AND P0, PT, R0, 0x1ffffff, PT ;  /* 0x01ffffff0000780c */ /* 0x000fda0003f04070 */
[----:B------:R-:W-:Y:S05]  /*6340*/  @P0 BRA `(.L_x_46) ;  /* 0x0000000000140947 */ /* 0x000fea0003800000 */
[----:B------:R-:W-:Y:S02]  /*6350*/  MOV R4, R7 ;  /* 0x0000000700047202 */ /* 0x000fe40000000f00 */
[----:B------:R-:W-:-:S07]  /*6360*/  MOV R17, 0x6380 ;  /* 0x0000638000117802 */ /* 0x000fce0000000f00 */
[----:B-1----:R-:W-:Y:S05]  /*6370*/  CALL.REL.NOINC `($__internal_0_$__cuda_sm20_rcp_rn_f32_slowpath) ;  /* 0x0000000c00647944 */ /* 0x002fea0003c00000 */
[----:B------:R-:W-:Y:S01]  /*6380*/  MOV R8, R3 ;  /* 0x0000000300087202 */ /* 0x000fe20000000f00 */
[----:B------:R-:W-:Y:S06]  /*6390*/  BRA `(.L_x_47) ;  /* 0x0000000000107947 */ /* 0x000fec0003800000 */
.L_x_46:
[----:B------:R-:W2:Y:S02]  /*63a0*/  MUFU.RCP R8, R7 ;  /* 0x0000000700087308 */ /* 0x000ea40000001000 */
[----:B--2---:R-:W-:-:S04]  /*63b0*/  FFMA R0, R7, R8, -1 ;  /* 0xbf80000007007423 */ /* 0x004fc80000000008 */
[----:B------:R-:W-:-:S04]  /*63c0*/  FADD.FTZ R3, -R0, -RZ ;  /* 0x800000ff00037221 */ /* 0x000fc80000010100 */
[----:B------:R-:W-:-:S07]  /*63d0*/  FFMA R8, R8, R3, R8 ;  /* 0x0000000308087223 */ /* 0x000fce0000000008 */
.L_x_47:
[----:B------:R-:W-:Y:S05]  /*63e0*/  BSYNC B1 ;  /* 0x0000000000017941 */ /* 0x000fea0003800000 */
.L_x_45:
[----:B------:R-:W-:Y:S01]  /*63f0*/  FSETP.GEU.AND P0, PT, |R7|, 1.175494350822287508e-38, PT ;  /* 0x008000000700780b */ /* 0x000fe20003f0e200 */
[----:B------:R-:W-:-:S12]  /*6400*/  ULDC UR4, c[0x0][0x600] ;  /* 0x0001800000047ab9 */ /* 0x000fd80000000800 */
[----:B------:R-:W-:-:S04]  /*6410*/  @!P0 FMUL R7, R7, 16777216 ;  /* 0x4b80000007078820 */ /* 0x000fc80000400000 */
[----:B------:R-:W2:Y:S02]  /*6420*/  MUFU.LG2 R0, R7 ;  /* 0x0000000700007308 */ /* 0x000ea40000000c00 */
[----:B--2---:R-:W-:-:S04]  /*6430*/  @!P0 FADD R0, R0, -24 ;  /* 0xc1c0000000008421 */ /* 0x004fc80000000000 */
[----:B------:R-:W-:-:S04]  /*6440*/  FMUL R0, R0, 0.69314718246459960938 ;  /* 0x3f31721800007820 */ /* 0x000fc80000400000 */
[----:B------:R-:W-:-:S07]  /*6450*/  FFMA R11, R9, UR4, R0 ;  /* 0x00000004090b7c23 */ /* 0x000fce0008000000 */
.L_x_44:
[----:B------:R-:W-:Y:S05]  /*6460*/  BSYNC B0 ;  /* 0x0000000000007941 */ /* 0x000fea0003800000 */
.L_x_43:
[----:B------:R-:W2:Y:S01]  /*6470*/  S2R R0, SR_TID.X ;  /* 0x0000000000007919 */ /* 0x000ea20000002100 */
[----:B------:R-:W-:Y:S01]  /*6480*/  ULDC UR4, c[0x0][0x608] ;  /* 0x0001820000047ab9 */ /* 0x000fe20000000800 */
[----:B------:R-:W-:Y:S01]  /*6490*/  ULDC.64 UR8, c[0x0][0x208] ;  /* 0x0000820000087ab9 */ /* 0x000fe20000000a00 */
[----:B------:R-:W-:Y:S01]  /*64a0*/  FMUL R8, R8, UR4 ;  /* 0x0000000408087c20 */ /* 0x000fe20008400000 */
[----:B------:R-:W-:Y:S01]  /*64b0*/  BSSY B0, `(.L_x_48) ;  /* 0x0000019000007945 */ /* 0x000fe20003800000 */
[----:B------:R-:W-:Y:S02]  /*64c0*/  SHF.R.U32.HI R17, RZ, 0x5, R16 ;  /* 0x00000005ff117819 */ /* 0x000fe40000011610 */
[----:B--2---:R-:W-:-:S13]  /*64d0*/  LOP3.LUT P0, R18, R0, 0x3, RZ, 0xc0, !PT ;  /* 0x0000000300127812 */ /* 0x004fda000780c0ff */
[----:B------:R-:W-:Y:S05]  /*64e0*/  @P0 BRA `(.L_x_49) ;  /* 0x0000000000540947 */ /* 0x000fea0003800000 */
[----:B------:R-:W2:Y:S01]  /*64f0*/  S2UR UR4, SR_CTAID.X ;  /* 0x00000000000479c3 */ /* 0x000ea20000002500 */
[----:B------:R-:W-:Y:S01]  /*6500*/  SHF.R.U32.HI R0, RZ, 0x2, R0 ;  /* 0x00000002ff007819 */ /* 0x000fe20000011600 */
[----:B------:R-:W-:-:S03]  /*6510*/  IMAD.SHL.U32 R3, R17, 0x10, RZ ;  /* 0x0000001011037824 */ /* 0x000fc600078e00ff */
[----:B------:R-:W-:-:S04]  /*6520*/  LOP3.LUT R0, R0, 0x7, RZ, 0xc0, !PT ;  /* 0x0000000700007812 */ /* 0x000fc800078ec0ff */
[----:B------:R-:W-:Y:S01]  /*6530*/  LOP3.LUT R0, R3, 0xfffffff0, R0, 0xe2, !PT ;  /* 0xfffffff003007812 */ /* 0x000fe200078ee200 */
[----:B--2---:R-:W-:-:S03]  /*6540*/  USHF.L.U32 UR6, UR4, 0x6, URZ ;  /* 0x0000000604067899 */ /* 0x004fc6000800063f */
[----:B------:R-:W-:Y:S02]  /*6550*/  ULDC.64 UR4, c[0x0][0x688] ;  /* 0x0001a20000047ab9 */ /* 0x000fe40000000a00 */
[----:B------:R-:W-:Y:S02]  /*6560*/  UIMAD UR4, UR36, UR4, UR6 ;  /* 0x00000004240472a4 */ /* 0x000fe4000f8e0206 */
[----:B------:R-:W-:Y:S02]  /*6570*/  IADD3 R3, R0, UR6, RZ ;  /* 0x0000000600037c10 */ /* 0x000fe4000fffe0ff */
[----:B------:R-:W-:Y:S02]  /*6580*/  UIMAD UR4, UR37, UR5, UR4 ;  /* 0x00000005250472a4 */ /* 0x000fe4000f8e0204 */
[C---:B------:R-:W-:Y:S01]  /*6590*/  IADD3 R4, R3.reuse, 0x8, RZ ;  /* 0x0000000803047810 */ /* 0x040fe20007ffe0ff */
[----:B------:R-:W-:Y:S02]  /*65a0*/  ULDC UR5, c[0x0][0x288] ;  /* 0x0000a20000057ab9 */ /* 0x000fe40000000800 */
[----:B------:R-:W-:-:S02]  /*65b0*/  ISETP.GE.U32.AND P0, PT, R3, UR5, PT ;  /* 0x0000000503007c0c */ /* 0x000fc4000bf06070 */
[----:B------:R-:W-:Y:S02]  /*65c0*/  IADD3 R0, P2, R0, UR4, RZ ;  /* 0x0000000400007c10 */ /* 0x000fe4000ff5e0ff */
[----:B------:R-:W-:Y:S01]  /*65d0*/  ISETP.GE.U32.AND P1, PT, R4, UR5, PT ;  /* 0x0000000504007c0c */ /* 0x000fe2000bf26070 */
[----:B------:R-:W-:Y:S02]  /*65e0*/  ULDC.64 UR4, c[0x0][0x680] ;  /* 0x0001a00000047ab9 */ /* 0x000fe40000000a00 */
[----:B------:R-:W-:Y:S01]  /*65f0*/  IMAD.X R3, RZ, RZ, RZ, P2 ;  /* 0x000000ffff037224 */ /* 0x000fe200010e06ff */
[----:B------:R-:W-:-:S04]  /*6600*/  LEA R4, P2, R0, UR4, 0x2 ;  /* 0x0000000400047c11 */ /* 0x000fc8000f8410ff */
[----:B------:R-:W-:-:S05]  /*6610*/  LEA.HI.X R5, R0, UR5, R3, 0x2, P2 ;  /* 0x0000000500057c11 */ /* 0x000fca00090f1403 */
[----:B------:R2:W-:Y:S04]  /*6620*/  @!P0 STG.E desc[UR8][R4.64], R13 ;  /* 0x0000000d04008986 */ /* 0x0005e8000c101908 */
[----:B------:R2:W-:Y:S02]  /*6630*/  @!P1 STG.E desc[UR8][R4.64+0x20], R11 ;  /* 0x0000200b04009986 */ /* 0x0005e4000c101908 */
.L_x_49:
[----:B------:R-:W-:Y:S05]  /*6640*/  BSYNC B0 ;  /* 0x0000000000007941 */ /* 0x000fea0003800000 */
.L_x_48:
[----:B------:R-:W-:Y:S01]  /*6650*/  ULDC.64 UR4, c[0x0][0x730] ;  /* 0x0001cc0000047ab9 */ /* 0x000fe20000000a00 */
[-C--:B------:R-:W-:Y:S01]  /*6660*/  FMUL R90, R90, R8.reuse ;  /* 0x000000085a5a7220 */ /* 0x080fe20000400000 */
[----:B------:R-:W-:Y:S01]  /*6670*/  ISETP.NE.U32.AND P0, PT, RZ, UR4, PT ;  /* 0x00000004ff007c0c */ /* 0x000fe2000bf05070 */
[-C--:B------:R-:W-:Y:S01]  /*6680*/  FMUL R26, R91, R8.reuse ;  /* 0x000000085b1a7220 */ /* 0x080fe20000400000 */
[-C--:B------:R-:W-:Y:S01]  /*6690*/  FMUL R94, R94, R8.reuse ;  /* 0x000000085e5e7220 */ /* 0x080fe20000400000 */
[----:B------:R-:W-:Y:S01]  /*66a0*/  FMUL R28, R95, R8 ;  /* 0x000000085f1c7220 */ /* 0x000fe20000400000 */
[----:B------:R-:W-:-:S13]  /*66b0*/  ISETP.NE.AND.EX P0, PT, RZ, UR5, PT, P0 ;  /* 0x00000005ff007c0c */ /* 0x000fda000bf05300 */
[----:B------:R-:W-:Y:S05]  /*66c0*/  @P0 BRA `(.L_x_50) ;  /* 0x0000000000200947 */ /* 0x000fea0003800000 */
[----:B------:R-:W-:Y:S02]  /*66d0*/  ULDC.64 UR4, c[0x0][0x728] ;  /* 0x0001ca0000047ab9 */ /* 0x000fe40000000a00 */
[----:B------:R-:W-:-:S04]  /*66e0*/  ISETP.NE.U32.AND P0, PT, RZ, UR4, PT ;  /* 0x00000004ff007c0c */ /* 0x000fc8000bf05070 */
[----:B------:R-:W-:-:S13]  /*66f0*/  ISETP.NE.AND.EX P0, PT, RZ, UR5, PT, P0 ;  /* 0x00000005ff007c0c */ /* 0x000fda000bf05300 */
[----:B------:R-:W-:Y:S05]  /*6700*/  @!P0 BRA `(.L_x_51) ;  /* 0x00000000000c8947 */ /* 0x000fea0003800000 */
[----:B--2---:R-:W2:Y:S02]  /*6710*/  LDC.64 R4, c[0x0][0x728] ;  /* 0x0001ca00ff047b82 */ /* 0x004ea40000000a00 */
[----:B--2---:R3:W5:Y:S01]  /*6720*/  LDG.E R4, desc[UR8][R4.64] ;  /* 0x0000000804047981 */ /* 0x004762000c1e1900 */
[----:B------:R-:W-:Y:S05]  /*6730*/  BRA `(.L_x_50) ;  /* 0x0000000000047947 */ /* 0x000fea0003800000 */
.L_x_51:
[----:B--2---:R-:W4:Y:S02]  /*6740*/  LDC R4, c[0x0][0x720] ;  /* 0x0001c800ff047b82 */ /* 0x004f240000000800 */
.L_x_50:
[----:B------:R-:W-:Y:S02]  /*6750*/  MOV R0, RZ ;  /* 0x000000ff00007202 */ /* 0x000fe40000000f00 */
[----:B----45:R-:W-:Y:S02]  /*6760*/  MOV R19, R4 ;  /* 0x0000000400137202 */ /* 0x030fe40000000f00 */
[----:B------:R-:W-:-:S13]  /*6770*/  LOP3.LUT P0, RZ, R0, 0x9f, RZ, 0xc0, !PT ;  /* 0x0000009f00ff7812 */ /* 0x000fda000780c0ff */
[----:B------:R-:W-:Y:S05]  /*6780*/  @!P0 BRA `(.L_x_52) ;  /* 0x0000000000408947 */ /* 0x000fea0003800000 */
[----:B------:R-:W-:Y:S01]  /*6790*/  MOV R0, 0x0 ;  /* 0x0000000000007802 */ /* 0x000fe20000000f00 */
[----:B------:R-:W-:Y:S01]  /*67a0*/  ULDC.64 UR4, c[0x4][0x68] ;  /* 0x01001a0000047ab9 */ /* 0x000fe20000000a00 */
[----:B------:R-:W-:Y:S01]  /*67b0*/  ULDC.64 UR6, c[0x4][0x8] ;  /* 0x0100020000067ab9 */ /* 0x000fe20000000a00 */
[----:B--2---:R-:W-:Y:S01]  /*67c0*/  MOV R4, UR4 ;  /* 0x0000000400047c02 */ /* 0x004fe20008000f00 */
[----:B------:R2:W4:Y:S01]  /*67d0*/  LDC.64 R14, c[0x4][R0] ;  /* 0x01000000000e7b82 */ /* 0x0005220000000a00 */
[----:B---3--:R-:W-:Y:S01]  /*67e0*/  IMAD.U32 R5, RZ, RZ, UR5 ;  /* 0x00000005ff057e24 */ /* 0x008fe2000f8e00ff */
[----:B------:R-:W-:Y:S01]  /*67f0*/  ULDC.64 UR4, c[0x4][0x70] ;  /* 0x01001c0000047ab9 */ /* 0x000fe20000000a00 */
[----:B-1----:R-:W-:Y:S01]  /*6800*/  IMAD.U32 R10, RZ, RZ, UR6 ;  /* 0x00000006ff0a7e24 */ /* 0x002fe2000f8e00ff */
[----:B------:R-:W-:Y:S01]  /*6810*/  MOV R6, UR4 ;  /* 0x0000000400067c02 */ /* 0x000fe20008000f00 */
[----:B------:R-:W-:Y:S01]  /*6820*/  IMAD.MOV.U32 R12, RZ, RZ, 0x1 ;  /* 0x00000001ff0c7424 */ /* 0x000fe200078e00ff */
[----:B------:R-:W-:-:S02]  /*6830*/  MOV R7, UR5 ;  /* 0x0000000500077c02 */ /* 0x000fc40008000f00 */
[----:B------:R-:W-:Y:S02]  /*6840*/  MOV R11, UR7 ;  /* 0x00000007000b7c02 */ /* 0x000fe40008000f00 */
[----:B------:R-:W-:Y:S02]  /*6850*/  MOV R8, 0x70 ;  /* 0x0000007000087802 */ /* 0x000fe40000000f00 */
[----:B--2---:R-:W-:-:S07]  /*6860*/  MOV R13, RZ ;  /* 0x000000ff000d7202 */ /* 0x004fce0000000f00 */
[----:B------:R-:W-:-:S07]  /*6870*/  LEPC R20, `(.L_x_52) ;  /* 0x000000001014794e */ /* 0x000fce0000000000 */
[----:B----4-:R-:W-:Y:S05]  /*6880*/  CALL.ABS.NOINC R14 ;  /* 0x000000000e007343 */ /* 0x010fea0003c00000 */
.L_x_52:
        /* <DEDUP_REMOVED lines=18> */
.L_x_53:
[----:B--23--:R-:W2:Y:S01]  /*69b0*/  S2R R5, SR_TID.X ;  /* 0x0000000000057919 */ /* 0x00cea20000002100 */
[----:B------:R-:W-:Y:S01]  /*69c0*/  ULDC.64 UR4, c[0x0][0x730] ;  /* 0x0001cc0000047ab9 */ /* 0x000fe20000000a00 */
[----:B------:R-:W-:Y:S01]  /*69d0*/  IADD3 R16, R16, 0x1f, RZ ;  /* 0x0000001f10107810 */ /* 0x000fe20007ffe0ff */
[----:B------:R-:W-:Y:S01]  /*69e0*/  IMAD R17, R17, 0x10, R18 ;  /* 0x0000001011117824 */ /* 0x000fe200078e0212 */
[----:B------:R-:W-:-:S04]  /*69f0*/  ISETP.NE.U32.AND P0, PT, RZ, UR4, PT ;  /* 0x00000004ff007c0c */ /* 0x000fc8000bf05070 */
[----:B------:R-:W-:-:S13]  /*6a00*/  ISETP.NE.AND.EX P0, PT, RZ, UR5, PT, P0 ;  /* 0x00000005ff007c0c */ /* 0x000fda000bf05300 */
[----:B------:R-:W3:Y:S01]  /*6a10*/  @P0 LDC R19, c[0x0][0x720] ;  /* 0x0001c800ff130b82 */ /* 0x000ee20000000800 */
[----:B------:R-:W-:Y:S02]  /*6a20*/  ISETP.GT.U32.AND P0, PT, R16, 0x3e, PT ;  /* 0x0000003e1000780c */ /* 0x000fe40003f04070 */
[----:B--2---:R-:W-:Y:S02]  /*6a30*/  SHF.L.U32 R0, R5, 0x4, RZ ;  /* 0x0000000405007819 */ /* 0x004fe400000006ff */
[----:B------:R-:W-:Y:S02]  /*6a40*/  SHF.R.U32.HI R4, RZ, 0x1, R5 ;  /* 0x00000001ff047819 */ /* 0x000fe40000011605 */
[C---:B------:R-:W-:Y:S02]  /*6a50*/  LOP3.LUT R3, R0.reuse, 0x40, RZ, 0xc0, !PT ;  /* 0x0000004000037812 */ /* 0x040fe400078ec0ff */
[----:B------:R-:W-:Y:S02]  /*6a60*/  LOP3.LUT R0, R0, 0x80, RZ, 0xc0, !PT ;  /* 0x0000008000007812 */ /* 0x000fe400078ec0ff */
[----:B------:R-:W-:-:S02]  /*6a70*/  LOP3.LUT R3, R3, 0x8, R4, 0xf8, !PT ;  /* 0x0000000803037812 */ /* 0x000fc400078ef804 */
[----:B------:R-:W-:Y:S01]  /*6a80*/  SHF.L.U32 R4, R5, 0x1, RZ ;  /* 0x0000000105047819 */ /* 0x000fe200000006ff */
[----:B------:R-:W-:Y:S02]  /*6a90*/  IMAD.U32 R0, R17, 0x10, R0 ;  /* 0x0000001011007824 */ /* 0x000fe400078e0000 */
[-C--:B---3--:R-:W-:Y:S01]  /*6aa0*/  FMUL R5, R22, R19.reuse ;  /* 0x0000001316057220 */ /* 0x088fe20000400000 */
[----:B------:R-:W-:Y:S01]  /*6ab0*/  LOP3.LUT R3, R3, 0x8, R4, 0x78, !PT ;  /* 0x0000000803037812 */ /* 0x000fe200078e7804 */
[-C--:B------:R-:W-:Y:S01]  /*6ac0*/  FMUL R4, R88, R19.reuse ;  /* 0x0000001358047220 */ /* 0x080fe20000400000 */
[-C--:B------:R-:W-:Y:S01]  /*6ad0*/  FMUL R6, R90, R19.reuse ;  /* 0x000000135a067220 */ /* 0x080fe20000400000 */
[-C--:B------:R-:W-:Y:S01]  /*6ae0*/  FMUL R7, R26, R19.reuse ;  /* 0x000000131a077220 */ /* 0x080fe20000400000 */
[-C--:B------:R-:W-:Y:S01]  /*6af0*/  FMUL R8, R92, R19.reuse ;  /* 0x000000135c087220 */ /* 0x080fe20000400000 */
[-C--:B------:R-:W-:Y:S01]  /*6b00*/  FMUL R9, R24, R19.reuse ;  /* 0x0000001318097220 */ /* 0x080fe20000400000 */
[-C--:B-1----:R-:W-:Y:S01]  /*6b10*/  FMUL R10, R94, R19.reuse ;  /* 0x000000135e0a7220 */ /* 0x082fe20000400000 */
[----:B------:R-:W-:Y:S01]  /*6b20*/  FMUL R11, R28, R19 ;  /* 0x000000131c0b7220 */ /* 0x000fe20000400000 */
[----:B------:R-:W-:-:S02]  /*6b30*/  F2FP.F16.F32.PACK_AB R4, R5, R4 ;  /* 0x000000040504723e */ /* 0x000fc400000000ff */
[----:B------:R-:W-:Y:S02]  /*6b40*/  F2FP.F16.F32.PACK_AB R5, R7, R6 ;  /* 0x000000060705723e */ /* 0x000fe400000000ff */
[----:B------:R-:W-:Y:S02]  /*6b50*/  IADD3 R3, R3, R0, RZ ;  /* 0x0000000003037210 */ /* 0x000fe40007ffe0ff */
[----:B------:R-:W-:Y:S02]  /*6b60*/  F2FP.F16.F32.PACK_AB R6, R9, R8 ;  /* 0x000000080906723e */ /* 0x000fe400000000ff */
[----:B------:R-:W-:Y:S01]  /*6b70*/  F2FP.F16.F32.PACK_AB R7, R11, R10 ;  /* 0x0000000a0b07723e */ /* 0x000fe200000000ff */
[----:B------:R-:W-:Y:S06]  /*6b80*/  @P0 BRA `(.L_x_54) ;  /* 0x0000000000040947 */ /* 0x000fec0003800000 */
[----:B------:R-:W-:-:S04]  /*6b90*/  DEPBAR.LE SB0, 0x0 ;  /* 0x000080000000791a */ /* 0x000fc80000000000 */
.L_x_54:
[----:B------:R-:W-:Y:S05]  /*6ba0*/  WARPSYNC.ALL ;  /* 0x0000000000007948 */ /* 0x000fea0003800000 */
[----:B------:R-:W-:Y:S01]  /*6bb0*/  BAR.SYNC.DEFER_BLOCKING 0x1, 0x80 ;  /* 0x0042000000007b1d */ /* 0x000fe20000010000 */
[----:B------:R-:W-:-:S05]  /*6bc0*/  LEA R3, R3, R2, 0x1 ;  /* 0x0000000203037211 */ /* 0x000fca00078e08ff */
[----:B------:R-:W-:Y:S01]  /*6bd0*/  BSSY B0, `(.L_x_55) ;  /* 0x0000015000007945 */ /* 0x000fe20003800000 */
[----:B------:R1:W-:Y:S01]  /*6be0*/  STSM.16.M88.4 [R3], R4 ;  /* 0x0000000403007844 */ /* 0x0003e20000000200 */
[----:B------:R-:W-:Y:S01]  /*6bf0*/  @!PT LDS RZ, [RZ] ;  /* 0x00000000fffff984 */ /* 0x000fe20000000800 */
[----:B------:R-:W-:Y:S01]  /*6c00*/  @!PT LDS RZ, [RZ] ;  /* 0x00000000fffff984 */ /* 0x000fe20000000800 */
[----:B------:R-:W-:Y:S01]  /*6c10*/  @!PT LDS RZ, [RZ] ;  /* 0x00000000fffff984 */ /* 0x000fe20000000800 */
[----:B------:R-:W-:Y:S01]  /*6c20*/  @!PT LDS RZ, [RZ] ;  /* 0x00000000fffff984 */ /* 0x000fe20000000800 */
[----:B------:R2:W-:Y:S06]  /*6c30*/  MEMBAR.ALL.CTA ;  /* 0x0000000000007992 */ /* 0x0005ec0000008000 */
[----:B--2---:R-:W2:Y:S02]  /*6c40*/  FENCE.VIEW.ASYNC.S ;  /* 0x00000000000073c6 */ /* 0x004ea40000000000 */
[----:B--2---:R-:W-:Y:S06]  /*6c50*/  BAR.SYNC.DEFER_BLOCKING 0x1, 0x80 ;  /* 0x0042000000007b1d */ /* 0x004fec0000010000 */
[----:B------:R-:W-:Y:S05]  /*6c60*/  @P0 BRA `(.L_x_56) ;  /* 0x00000000002c0947 */ /* 0x000fea0003800000 */
[----:B------:R-:W2:Y:S01]  /*6c70*/  S2UR UR10, SR_CTAID.X ;  /* 0x00000000000a79c3 */ /* 0x000ea20000002500 */
[----:B------:R-:W-:Y:S01]  /*6c80*/  ULDC.64 UR4, c[0x0][0x198] ;  /* 0x0000660000047ab9 */ /* 0x000fe20000000a00 */
[----:B------:R-:W-:Y:S01]  /*6c90*/  R2UR UR8, R2 ;  /* 0x00000000020872ca */ /* 0x000fe200000e0000 */
[----:B------:R-:W-:Y:S01]  /*6ca0*/  UIADD3 UR4, UP0, UR4, 0x670, URZ ;  /* 0x0000067004047890 */ /* 0x000fe2000ff1e03f */
[----:B------:R-:W-:Y:S01]  /*6cb0*/  UMOV UR9, URZ ;  /* 0x0000003f00097c82 */ /* 0x000fe20008000000 */
[----:B------:R-:W-:Y:S02]  /*6cc0*/  UMOV UR11, UR36 ;  /* 0x00000024000b7c82 */ /* 0x000fe40008000000 */
[----:B------:R-:W-:Y:S01]  /*6cd0*/  UIADD3.X UR5, URZ, UR5, URZ, UP0, !UPT ;  /* 0x000000053f057290 */ /* 0x000fe200087fe43f */
[----:B------:R-:W-:Y:S01]  /*6ce0*/  UMOV UR12, UR37 ;  /* 0x00000025000c7c82 */ /* 0x000fe20008000000 */
[----:B--2---:R-:W-:-:S09]  /*6cf0*/  USHF.L.U32 UR10, UR10, 0x6, URZ ;  /* 0x000000060a0a7899 */ /* 0x004fd2000800063f */
[----:B------:R2:W-:Y:S02]  /*6d00*/  UTMASTG.4D [UR8], [UR4] ;  /* 0x00000008040073b5 */ /* 0x0005e40008018000 */
[----:B--2---:R0:W-:Y:S02]  /*6d10*/  UTMACMDFLUSH ;  /* 0x00000000000079b7 */ /* 0x0041e40000000000 */
.L_x_56:
[----:B------:R-:W-:Y:S05]  /*6d20*/  BSYNC B0 ;  /* 0x0000000000007941 */ /* 0x000fea0003800000 */
.L_x_55:
[----:B------:R-:W-:-:S04]  /*6d30*/  DEPBAR.LE SB0, 0x0 ;  /* 0x000080000000791a */ /* 0x000fc80000000000 */
[----:B------:R-:W-:Y:S05]  /*6d40*/  EXIT ;  /* 0x000000000000794d */ /* 0x000fea0003800000 */
.L_x_7:
[----:B-1----:R1:W2:Y:S02]  /*6d50*/  SYNCS.PHASECHK.TRANS64.TRYWAIT P2, [R3+URZ+0x4848], R2 ;  /* 0x00484802030075a7 */ /* 0x0022a4000804017f */
[----:B--2---:R-:W-:Y:S05]  /*6d60*/  @!P2 NANOSLEEP.SYNCS 0x989680 ;  /* 0x009896800000a95d */ /* 0x004fea0003900000 */
[----:B------:R-:W2:Y:S02]  /*6d70*/  @!P2 SYNCS.PHASECHK.TRANS64 P2, [R3+URZ+0x4848], R2 ;  /* 0x004848020300a5a7 */ /* 0x000ea4000804007f */
[----:B--2---:R-:W-:Y:S05]  /*6d80*/  @!P2 BRA `(.L_x_7) ;  /* 0xfffffffc00f0a947 */ /* 0x004fea000383ffff */
[----:B------:R-:W-:Y:S05]  /*6d90*/  BRA `(.L_x_57) ;  /* 0xffffff98003c7947 */ /* 0x000fea000383ffff */
.L_x_12:
[----:B-1----:R1:W2:Y:S02]  /*6da0*/  SYNCS.PHASECHK.TRANS64.TRYWAIT P1, [R3+URZ+0x4820], R0 ;  /* 0x00482000030075a7 */ /* 0x0022a4000802017f */
[----:B--2---:R-:W-:Y:S05]  /*6db0*/  @!P1 NANOSLEEP.SYNCS 0x989680 ;  /* 0x009896800000995d */ /* 0x004fea0003900000 */
[----:B------:R-:W2:Y:S02]  /*6dc0*/  @!P1 SYNCS.PHASECHK.TRANS64 P1, [R3+URZ+0x4820], R0 ;  /* 0x00482000030095a7 */ /* 0x000ea4000802007f */
[----:B--2---:R-:W-:Y:S05]  /*6dd0*/  @!P1 BRA `(.L_x_12) ;  /* 0xfffffffc00f09947 */ /* 0x004fea000383ffff */
[----:B------:R-:W-:Y:S05]  /*6de0*/  BRA `(.L_x_58) ;  /* 0xffffff9800d87947 */ /* 0x000fea000383ffff */
.L_x_14:
[----:B-1----:R1:W2:Y:S02]  /*6df0*/  SYNCS.PHASECHK.TRANS64.TRYWAIT P1, [R0+URZ+0x4820], R3 ;  /* 0x00482003000075a7 */ /* 0x0022a4000802017f */
[----:B--2---:R-:W-:Y:S05]  /*6e00*/  @!P1 NANOSLEEP.SYNCS 0x989680 ;  /* 0x009896800000995d */ /* 0x004fea0003900000 */
[----:B------:R-:W2:Y:S02]  /*6e10*/  @!P1 SYNCS.PHASECHK.TRANS64 P1, [R0+URZ+0x4820], R3 ;  /* 0x00482003000095a7 */ /* 0x000ea4000802007f */
[----:B--2---:R-:W-:Y:S05]  /*6e20*/  @!P1 BRA `(.L_x_14) ;  /* 0xfffffffc00f09947 */ /* 0x004fea000383ffff */
[----:B------:R-:W-:Y:S05]  /*6e30*/  BRA `(.L_x_59) ;  /* 0xffffff9c00307947 */ /* 0x000fea000383ffff */
.L_x_17:
[----:B-1----:R1:W2:Y:S02]  /*6e40*/  SYNCS.PHASECHK.TRANS64.TRYWAIT P1, [R2+URZ+0x4820], R3 ;  /* 0x00482003020075a7 */ /* 0x0022a4000802017f */
[----:B--2---:R-:W-:Y:S05]  /*6e50*/  @!P1 NANOSLEEP.SYNCS 0x989680 ;  /* 0x009896800000995d */ /* 0x004fea0003900000 */
[----:B------:R-:W2:Y:S02]  /*6e60*/  @!P1 SYNCS.PHASECHK.TRANS64 P1, [R2+URZ+0x4820], R3 ;  /* 0x00482003020095a7 */ /* 0x000ea4000802007f */
[----:B--2---:R-:W-:Y:S05]  /*6e70*/  @!P1 BRA `(.L_x_17) ;  /* 0xfffffffc00f09947 */ /* 0x004fea000383ffff */
[----:B------:R-:W-:Y:S05]  /*6e80*/  BRA `(.L_x_60) ;  /* 0xffffff9c00a47947 */ /* 0x000fea000383ffff */
.L_x_19:
[----:B-1----:R1:W2:Y:S02]  /*6e90*/  SYNCS.PHASECHK.TRANS64.TRYWAIT P1, [R3+URZ+0x4820], R0 ;  /* 0x00482000030075a7 */ /* 0x0022a4000802017f */
[----:B--2---:R-:W-:Y:S05]  /*6ea0*/  @!P1 NANOSLEEP.SYNCS 0x989680 ;  /* 0x009896800000995d */ /* 0x004fea0003900000 */
[----:B------:R-:W2:Y:S02]  /*6eb0*/  @!P1 SYNCS.PHASECHK.TRANS64 P1, [R3+URZ+0x4820], R0 ;  /* 0x00482000030095a7 */ /* 0x000ea4000802007f */
[----:B--2---:R-:W-:Y:S05]  /*6ec0*/  @!P1 BRA `(.L_x_19) ;  /* 0xfffffffc00f09947 */ /* 0x004fea000383ffff */
[----:B------:R-:W-:Y:S05]  /*6ed0*/  BRA `(.L_x_61) ;  /* 0xffffffa000147947 */ /* 0x000fea000383ffff */
.L_x_21:
[----:B-1----:R1:W2:Y:S02]  /*6ee0*/  SYNCS.PHASECHK.TRANS64.TRYWAIT P1, [R2+URZ+0x4840], R89 ;  /* 0x00484059020075a7 */ /* 0x0022a4000802017f */
[----:B--2---:R-:W-:Y:S05]  /*6ef0*/  @!P1 NANOSLEEP.SYNCS 0x989680 ;  /* 0x009896800000995d */ /* 0x004fea0003900000 */
[----:B------:R-:W2:Y:S02]  /*6f00*/  @!P1 SYNCS.PHASECHK.TRANS64 P1, [R2+URZ+0x4840], R89 ;  /* 0x00484059020095a7 */ /* 0x000ea4000802007f */
[----:B--2---:R-:W-:Y:S05]  /*6f10*/  @!P1 BRA `(.L_x_21) ;  /* 0xfffffffc00f09947 */ /* 0x004fea000383ffff */
[----:B------:R-:W-:Y:S05]  /*6f20*/  BRA `(.L_x_62) ;  /* 0xffffffa0008c7947 */ /* 0x000fea000383ffff */
.L_x_22:
[----:B--2---:R2:W3:Y:S02]  /*6f30*/  SYNCS.PHASECHK.TRANS64.TRYWAIT P1, [R2+URZ+0x4800], R89 ;  /* 0x00480059020075a7 */ /* 0x0044e4000802017f */
[----:B---3--:R-:W-:Y:S05]  /*6f40*/  @!P1 NANOSLEEP.SYNCS 0x989680 ;  /* 0x009896800000995d */ /* 0x008fea0003900000 */
[----:B------:R-:W3:Y:S02]  /*6f50*/  @!P1 SYNCS.PHASECHK.TRANS64 P1, [R2+URZ+0x4800], R89 ;  /* 0x00480059020095a7 */ /* 0x000ee4000802007f */
[----:B---3--:R-:W-:Y:S05]  /*6f60*/  @!P1 BRA `(.L_x_22) ;  /* 0xfffffffc00f09947 */ /* 0x008fea000383ffff */
[----:B------:R-:W-:Y:S05]  /*6f70*/  BRA `(.L_x_63) ;  /* 0xffffffa000847947 */ /* 0x000fea000383ffff */
.L_x_23:
[----:B-1----:R1:W4:Y:S02]  /*6f80*/  SYNCS.PHASECHK.TRANS64.TRYWAIT P6, [R2+URZ+0x4808], R89 ;  /* 0x00480859020075a7 */ /* 0x00232400080c017f */
[----:B----4-:R-:W-:Y:S05]  /*6f90*/  @!P6 NANOSLEEP.SYNCS 0x989680 ;  /* 0x009896800000e95d */ /* 0x010fea0003900000 */
[----:B------:R-:W4:Y:S02]  /*6fa0*/  @!P6 SYNCS.PHASECHK.TRANS64 P6, [R2+URZ+0x4808], R89 ;  /* 0x004808590200e5a7 */ /* 0x000f2400080c007f */
[----:B----4-:R-:W-:Y:S05]  /*6fb0*/  @!P6 BRA `(.L_x_23) ;  /* 0xfffffffc00f0e947 */ /* 0x010fea000383ffff */
[----:B------:R-:W-:Y:S05]  /*6fc0*/  BRA `(.L_x_64) ;  /* 0xffffffb000847947 */ /* 0x000fea000383ffff */
.L_x_25:
[----:B-1----:R1:W2:Y:S02]  /*6fd0*/  SYNCS.PHASECHK.TRANS64.TRYWAIT P1, [R9+URZ+0x4800], R0 ;  /* 0x00480000090075a7 */ /* 0x0022a4000802017f */
[----:B--2---:R-:W-:Y:S05]  /*6fe0*/  @!P1 NANOSLEEP.SYNCS 0x989680 ;  /* 0x009896800000995d */ /* 0x004fea0003900000 */
[----:B------:R-:W2:Y:S02]  /*6ff0*/  @!P1 SYNCS.PHASECHK.TRANS64 P1, [R9+URZ+0x4800], R0 ;  /* 0x00480000090095a7 */ /* 0x000ea4000802007f */
[----:B--2---:R-:W-:Y:S05]  /*7000*/  @!P1 BRA `(.L_x_25) ;  /* 0xfffffffc00f09947 */ /* 0x004fea000383ffff */
[----:B------:R-:W-:Y:S05]  /*7010*/  BRA `(.L_x_65) ;  /* 0xffffffc400407947 */ /* 0x000fea000383ffff */
.L_x_28:
[----:B-1----:R1:W2:Y:S02]  /*7020*/  SYNCS.PHASECHK.TRANS64.TRYWAIT P2, [R0+URZ+0x4820], R9 ;  /* 0x00482009000075a7 */ /* 0x0022a4000804017f */
[----:B--2---:R-:W-:Y:S05]  /*7030*/  @!P2 NANOSLEEP.SYNCS 0x989680 ;  /* 0x009896800000a95d */ /* 0x004fea0003900000 */
[----:B------:R-:W2:Y:S02]  /*7040*/  @!P2 SYNCS.PHASECHK.TRANS64 P2, [R0+URZ+0x4820], R9 ;  /* 0x004820090000a5a7 */ /* 0x000ea4000804007f */
[----:B--2---:R-:W-:Y:S05]  /*7050*/  @!P2 BRA `(.L_x_28) ;  /* 0xfffffffc00f0a947 */ /* 0x004fea000383ffff */
[----:B------:R-:W-:Y:S05]  /*7060*/  BRA `(.L_x_66) ;  /* 0xffffffc400707947 */ /* 0x000fea000383ffff */
.L_x_31:
[----:B-1----:R1:W2:Y:S02]  /*7070*/  SYNCS.PHASECHK.TRANS64.TRYWAIT P6, [R102+URZ+0x4800], R19 ;  /* 0x00480013660075a7 */ /* 0x0022a400080c017f */
[----:B--2---:R-:W-:Y:S05]  /*7080*/  @!P6 NANOSLEEP.SYNCS 0x989680 ;  /* 0x009896800000e95d */ /* 0x004fea0003900000 */
[----:B------:R-:W2:Y:S02]  /*7090*/  @!P6 SYNCS.PHASECHK.TRANS64 P6, [R102+URZ+0x4800], R19 ;  /* 0x004800136600e5a7 */ /* 0x000ea400080c007f */
[----:B--2---:R-:W-:Y:S05]  /*70a0*/  @!P6 BRA `(.L_x_31) ;  /* 0xfffffffc00f0e947 */ /* 0x004fea000383ffff */
[----:B------:R-:W-:Y:S05]  /*70b0*/  BRA `(.L_x_67) ;  /* 0xffffffcc00707947 */ /* 0x000fea000383ffff */
.L_x_35:
[----:B-1----:R1:W2:Y:S02]  /*70c0*/  SYNCS.PHASECHK.TRANS64.TRYWAIT P1, [R10+URZ+0x4820], R17 ;  /* 0x004820110a0075a7 */ /* 0x0022a4000802017f */
[----:B--2---:R-:W-:Y:S05]  /*70d0*/  @!P1 NANOSLEEP.SYNCS 0x989680 ;  /* 0x009896800000995d */ /* 0x004fea0003900000 */
[----:B------:R-:W2:Y:S02]  /*70e0*/  @!P1 SYNCS.PHASECHK.TRANS64 P1, [R10+URZ+0x4820], R17 ;  /* 0x004820110a0095a7 */ /* 0x000ea4000802007f */
[----:B--2---:R-:W-:Y:S05]  /*70f0*/  @!P1 BRA `(.L_x_35) ;  /* 0xfffffffc00f09947 */ /* 0x004fea000383ffff */
[----:B------:R-:W-:Y:S05]  /*7100*/  BRA `(.L_x_68) ;  /* 0xffffffec00147947 */ /* 0x000fea000383ffff */
        .weak           $__internal_0_$__cuda_sm20_rcp_rn_f32_slowpath
        .type           $__internal_0_$__cuda_sm20_rcp_rn_f32_slowpath,@function
        .size           $__internal_0_$__cuda_sm20_rcp_rn_f32_slowpath,(.L_x_74 - $__internal_0_$__cuda_sm20_rcp_rn_f32_slowpath)
$__internal_0_$__cuda_sm20_rcp_rn_f32_slowpath:
[----:B------:R-:W-:Y:S01]  /*7110*/  IMAD.SHL.U32 R3, R4, 0x2, RZ ;  /* 0x0000000204037824 */ /* 0x000fe200078e00ff */
[----:B------:R-:W-:Y:S04]  /*7120*/  BSSY B2, `(.L_x_69) ;  /* 0x0000030000027945 */ /* 0x000fe80003800000 */
[----:B------:R-:W-:-:S04]  /*7130*/  SHF.R.U32.HI R20, RZ, 0x18, R3 ;  /* 0x00000018ff147819 */ /* 0x000fc80000011603 */
[----:B------:R-:W-:-:S13]  /*7140*/  ISETP.NE.U32.AND P0, PT, R20, RZ, PT ;  /* 0x000000ff1400720c */ /* 0x000fda0003f05070 */
[----:B------:R-:W-:Y:S05]  /*7150*/  @P0 BRA `(.L_x_70) ;  /* 0x0000000000280947 */ /* 0x000fea0003800000 */
[----:B------:R-:W-:-:S04]  /*7160*/  SHF.L.U32 R3, R4, 0x1, RZ ;  /* 0x0000000104037819 */ /* 0x000fc800000006ff */
[----:B------:R-:W-:-:S13]  /*7170*/  ISETP.NE.AND P0, PT, R3, RZ, PT ;  /* 0x000000ff0300720c */ /* 0x000fda0003f05270 */
[----:B------:R-:W-:Y:S01]  /*7180*/  @P0 FFMA R10, R4, 1.84467440737095516160e+19, RZ ;  /* 0x5f800000040a0823 */ /* 0x000fe200000000ff */
[----:B------:R-:W-:Y:S08]  /*7190*/  @!P0 MUFU.RCP R5, R4 ;  /* 0x0000000400058308 */ /* 0x000ff00000001000 */
[----:B------:R-:W1:Y:S02]  /*71a0*/  @P0 MUFU.RCP R3, R10 ;  /* 0x0000000a00030308 */ /* 0x000e640000001000 */
[----:B-1----:R-:W-:-:S04]  /*71b0*/  @P0 FFMA R12, R10, R3, -1 ;  /* 0xbf8000000a0c0423 */ /* 0x002fc80000000003 */
[----:B------:R-:W-:-:S04]  /*71c0*/  @P0 FADD.FTZ R12, -R12, -RZ ;  /* 0x800000ff0c0c0221 */ /* 0x000fc80000010100 */
[----:B------:R-:W-:-:S04]  /*71d0*/  @P0 FFMA R3, R3, R12, R3 ;  /* 0x0000000c03030223 */ /* 0x000fc80000000003 */
[----:B------:R-:W-:Y:S01]  /*71e0*/  @P0 FFMA R5, R3, 1.84467440737095516160e+19, RZ ;  /* 0x5f80000003050823 */ /* 0x000fe200000000ff */
[----:B------:R-:W-:Y:S06]  /*71f0*/  BRA `(.L_x_71) ;  /* 0x0000000000887947 */ /* 0x000fec0003800000 */
.L_x_70:
[----:B------:R-:W-:-:S04]  /*7200*/  IADD3 R21, R20, -0xfd, RZ ;  /* 0xffffff0314157810 */ /* 0x000fc80007ffe0ff */
[----:B------:R-:W-:-:S13]  /*7210*/  ISETP.GT.U32.AND P0, PT, R21, 0x1, PT ;  /* 0x000000011500780c */ /* 0x000fda0003f04070 */
[----:B------:R-:W-:Y:S05]  /*7220*/  @P0 BRA `(.L_x_72) ;  /* 0x0000000000780947 */ /* 0x000fea0003800000 */
[----:B------:R-:W-:Y:S01]  /*7230*/  LOP3.LUT R3, R4, 0x7fffff, RZ, 0xc0, !PT ;  /* 0x007fffff04037812 */ /* 0x000fe200078ec0ff */
[----:B------:R-:W-:-:S03]  /*7240*/  IMAD.MOV.U32 R14, RZ, RZ, 0x3 ;  /* 0x00000003ff0e7424 */ /* 0x000fc600078e00ff */
[----:B------:R-:W-:Y:S02]  /*7250*/  LOP3.LUT R3, R3, 0x3f800000, RZ, 0xfc, !PT ;  /* 0x3f80000003037812 */ /* 0x000fe400078efcff */
[----:B------:R-:W-:Y:S02]  /*7260*/  SHF.L.U32 R14, R14, R21, RZ ;  /* 0x000000150e0e7219 */ /* 0x000fe400000006ff */
[----:B------:R-:W1:Y:S02]  /*7270*/  MUFU.RCP R10, R3 ;  /* 0x00000003000a7308 */ /* 0x000e640000001000 */
[----:B-1----:R-:W-:-:S04]  /*7280*/  FFMA R5, R3, R10, -1 ;  /* 0xbf80000003057423 */ /* 0x002fc8000000000a */
[----:B------:R-:W-:-:S04]  /*7290*/  FADD.FTZ R5, -R5, -RZ ;  /* 0x800000ff05057221 */ /* 0x000fc80000010100 */
[CCC-:B------:R-:W-:Y:S01]  /*72a0*/  FFMA.RM R12, R10.reuse, R5.reuse, R10.reuse ;  /* 0x000000050a0c7223 */ /* 0x1c0fe2000000400a */
[----:B------:R-:W-:-:S04]  /*72b0*/  FFMA.RP R15, R10, R5, R10 ;  /* 0x000000050a0f7223 */ /* 0x000fc8000000800a */
[C---:B------:R-:W-:Y:S02]  /*72c0*/  LOP3.LUT R5, R12.reuse, 0x7fffff, RZ, 0xc0, !PT ;  /* 0x007fffff0c057812 */ /* 0x040fe400078ec0ff */
[----:B------:R-:W-:Y:S02]  /*72d0*/  FSETP.NEU.FTZ.AND P0, PT, R12, R15, PT ;  /* 0x0000000f0c00720b */ /* 0x000fe40003f1d000 */
[----:B------:R-:W-:Y:S02]  /*72e0*/  LOP3.LUT R5, R5, 0x800000, RZ, 0xfc, !PT ;  /* 0x0080000005057812 */ /* 0x000fe400078efcff */
[----:B------:R-:W-:Y:S02]  /*72f0*/  SEL R10, RZ, 0xffffffff, !P0 ;  /* 0xffffffffff0a7807 */ /* 0x000fe40004000000 */
[----:B------:R-:W-:Y:S02]  /*7300*/  LOP3.LUT R14, R14, R5, RZ, 0xc0, !PT ;  /* 0x000000050e0e7212 */ /* 0x000fe400078ec0ff */
[----:B------:R-:W-:-:S02]  /*7310*/  IADD3 R10, -R10, RZ, RZ ;  /* 0x000000ff0a0a7210 */ /* 0x000fc40007ffe1ff */
[-C--:B------:R-:W-:Y:S02]  /*7320*/  SHF.R.U32.HI R14, RZ, R21.reuse, R14 ;  /* 0x00000015ff0e7219 */ /* 0x080fe4000001160e */
[--C-:B------:R-:W-:Y:S01]  /*7330*/  LOP3.LUT P1, RZ, R10, R21, R5.reuse, 0xf8, !PT ;  /* 0x000000150aff7212 */ /* 0x100fe2000782f805 */
[----:B------:R-:W-:Y:S01]  /*7340*/  VIADD R10, R20, 0xffffff04 ;  /* 0xffffff04140a7836 */ /* 0x000fe20000000000 */
[C---:B------:R-:W-:Y:S02]  /*7350*/  LOP3.LUT P0, RZ, R14.reuse, 0x1, RZ, 0xc0, !PT ;  /* 0x000000010eff7812 */ /* 0x040fe4000780c0ff */
[----:B------:R-:W-:Y:S02]  /*7360*/  LOP3.LUT P2, RZ, R14, 0x2, RZ, 0xc0, !PT ;  /* 0x000000020eff7812 */ /* 0x000fe4000784c0ff */
[----:B------:R-:W-:Y:S02]  /*7370*/  SHF.R.U32.HI R5, RZ, R10, R5 ;  /* 0x0000000aff057219 */ /* 0x000fe40000011605 */
[----:B------:R-:W-:-:S02]  /*7380*/  PLOP3.LUT P0, PT, P0, P1, P2, 0xe0, 0x0 ;  /* 0x000000000000781c */ /* 0x000fc40000703c20 */
[----:B------:R-:W-:Y:S02]  /*7390*/  LOP3.LUT P1, RZ, R4, 0x7fffff, RZ, 0xc0, !PT ;  /* 0x007fffff04ff7812 */ /* 0x000fe4000782c0ff */
[----:B------:R-:W-:-:S04]  /*73a0*/  SEL R3, RZ, 0x1, !P0 ;  /* 0x00000001ff037807 */ /* 0x000fc80004000000 */
[----:B------:R-:W-:-:S04]  /*73b0*/  IADD3 R3, -R3, RZ, RZ ;  /* 0x000000ff03037210 */ /* 0x000fc80007ffe1ff */
[----:B------:R-:W-:-:S13]  /*73c0*/  ISETP.GE.AND P0, PT, R3, RZ, PT ;  /* 0x000000ff0300720c */ /* 0x000fda0003f06270 */
[----:B------:R-:W-:-:S04]  /*73d0*/  @!P0 IADD3 R5, R5, 0x1, RZ ;  /* 0x0000000105058810 */ /* 0x000fc80007ffe0ff */
[----:B------:R-:W-:-:S04]  /*73e0*/  @!P1 SHF.L.U32 R5, R5, 0x1, RZ ;  /* 0x0000000105059819 */ /* 0x000fc800000006ff */
[----:B------:R-:W-:Y:S01]  /*73f0*/  LOP3.LUT R5, R5, 0x80000000, R4, 0xf8, !PT ;  /* 0x8000000005057812 */ /* 0x000fe200078ef804 */
[----:B------:R-:W-:Y:S06]  /*7400*/  BRA `(.L_x_71) ;  /* 0x0000000000047947 */ /* 0x000fec0003800000 */
.L_x_72:
[----:B------:R1:W2:Y:S02]  /*7410*/  MUFU.RCP R5, R4 ;  /* 0x0000000400057308 */ /* 0x0002a40000001000 */
.L_x_71:
[----:B------:R-:W-:Y:S05]  /*7420*/  BSYNC B2 ;  /* 0x0000000000027941 */ /* 0x000fea0003800000 */
.L_x_69:
[----:B--2---:R-:W-:Y:S01]  /*7430*/  IMAD.MOV.U32 R3, RZ, RZ, R5 ;  /* 0x000000ffff037224 */ /* 0x004fe200078e0005 */
[----:B-1----:R-:W-:Y:S02]  /*7440*/  MOV R4, R17 ;  /* 0x0000001100047202 */ /* 0x002fe40000000f00 */
[----:B------:R-:W-:-:S04]  /*7450*/  MOV R5, 0x0 ;  /* 0x0000000000057802 */ /* 0x000fc80000000f00 */
[----:B------:R-:W-:Y:S05]  /*7460*/  RET.REL.NODEC R4 `(_ZN7cutlass13device_kernelINS_4fmha6kernel13FmhaKernelTmaINS1_10collective15FmhaMainloopTmaINS_6half_tEfN4cute5tupleIJNS7_1CILi64EEENS9_ILi128EEENS9_ILi16EEEEEENS4_13DefaultFusionEJEEENS4_15FmhaFwdEpilogueIS6_fNS8_IJSA_SC_SB_EEEEEJEEEEEvNT_6ParamsE) ;  /* 0xffffff8804e47950 */ /* 0x000fea0003c3ffff */
.L_x_73:
[----:B------:R-:W-:-:S00]  /*7470*/  BRA `(.L_x_73) ;  /* 0xfffffffc00fc7947 */ /* 0x000fc0000383ffff */
[----:B------:R-:W-:-:S00]  /*7480*/  NOP ;  /* 0x0000000000007918 */ /* 0x000fc00000000000 */
[----:B------:R-:W-:-:S00]  /*7490*/  NOP ;  /* 0x0000000000007918 */ /* 0x000fc00000000000 */
[----:B------:R-:W-:-:S00]  /*74a0*/  NOP ;  /* 0x0000000000007918 */ /* 0x000fc00000000000 */
[----:B------:R-:W-:-:S00]  /*74b0*/  NOP ;  /* 0x0000000000007918 */ /* 0x000fc00000000000 */
[----:B------:R-:W-:-:S00]  /*74c0*/  NOP ;  /* 0x0000000000007918 */ /* 0x000fc00000000000 */
[----:B------:R-:W-:-:S00]  /*74d0*/  NOP ;  /* 0x0000000000007918 */ /* 0x000fc00000000000 */
[----:B------:R-:W-:-:S00]  /*74e0*/  NOP ;  /* 0x0000000000007918 */ /* 0x000fc00000000000 */
[----:B------:R-:W-:-:S00]  /*74f0*/  NOP ;  /* 0x0000000000007918 */ /* 0x000fc00000000000 */
.L_x_74:


//--------------------- .nv.global.init           --------------------------
	.section	.nv.global.init,"aw",@progbits
.nv.global.init:
	.type		$str$23,@object
	.size		$str$23,($str$24 - $str$23)
$str$23:
        /*0000*/ 	.byte	0x28, 0x61, 0x64, 0x64, 0x72, 0x65, 0x73, 0x73, 0x20, 0x26, 0x20, 0x6d, 0x61, 0x73, 0x6b, 0x29
        /*0010*/ 	.byte	0x20, 0x3d, 0x3d, 0x20, 0x30, 0x00
	.type		$str$24,@object
	.size		$str$24,(__unnamed_1 - $str$24)
$str$24:
        /*0016*/ 	.byte	0x2f, 0x74, 0x6d, 0x70, 0x2f, 0x63, 0x75, 0x74, 0x6c, 0x61, 0x73, 0x73, 0x5f, 0x73, 0x77, 0x65
        /*0026*/ 	.byte	0x65, 0x70, 0x5f, 0x73, 0x72, 0x63, 0x2f, 0x69, 0x6e, 0x63, 0x6c, 0x75, 0x64, 0x65, 0x2f, 0x63
        /*0036*/ 	.byte	0x75, 0x74, 0x65, 0x2f, 0x70, 0x6f, 0x69, 0x6e, 0x74, 0x65, 0x72, 0x5f, 0x66, 0x6c, 0x61, 0x67
        /*0046*/ 	.byte	0x67, 0x65, 0x64, 0x2e, 0x68, 0x70, 0x70, 0x00
	.type		__unnamed_1,@object
	.size		__unnamed_1,(.L_0 - __unnamed_1)
__unnamed_1:
        /*004e*/ 	.byte	0x61, 0x75, 0x74, 0x6f, 0x20, 0x63, 0x75, 0x74, 0x65, 0x3a, 0x3a, 0x61, 0x73, 0x5f, 0x70, 0x6f
        /* <DEDUP_REMOVED lines=27> */
        /*020e*/ 	.byte	0x3e, 0x3e, 0x5d, 0x00
.L_0:


//--------------------- .nv.shared._ZN7cutlass13device_kernelINS_4fmha6kernel13FmhaKernelTmaINS1_10collective15FmhaMainloopTmaINS_6half_tEfN4cute5tupleIJNS7_1CILi64EEENS9_ILi128EEENS9_ILi16EEEEEENS4_13DefaultFusionEJEEENS4_15FmhaFwdEpilogueIS6_fNS8_IJSA_SC_SB_EEEEEJEEEEEvNT_6ParamsE --------------------------
	.section	.nv.shared._ZN7cutlass13device_kernelINS_4fmha6kernel13FmhaKernelTmaINS1_10collective15FmhaMainloopTmaINS_6half_tEfN4cute5tupleIJNS7_1CILi64EEENS9_ILi128EEENS9_ILi16EEEEEENS4_13DefaultFusionEJEEENS4_15FmhaFwdEpilogueIS6_fNS8_IJSA_SC_SB_EEEEEJEEEEEvNT_6ParamsE,"aw",@nobits
	.sectionflags	@""
	.align	16
	.zero		1024


//--------------------- .nv.shared.reserved.0     --------------------------
	.section	.nv.shared.reserved.0,"aw",@nobits
	.weak		__nv_reservedSMEM_offset_0_alias
	.size		__nv_reservedSMEM_offset_0_alias, 0, 0
	.other		__nv_reservedSMEM_offset_0_alias,@"STO_CUDA_RESERVED_SHARED STV_DEFAULT"
__nv_reservedSMEM_offset_0_alias:
	.zero		0


//--------------------- .nv.global                --------------------------
	.section	.nv.global,"aw",@nobits
.nv.global:
	.type		_ZN39_INTERNAL_03002181_4_k_cu_24a1c365_27284cute1_E,@object
	.size		_ZN39_INTERNAL_03002181_4_k_cu_24a1c365_27284cute1_E,(_ZN39_INTERNAL_03002181_4_k_cu_24a1c365_27284cuda3std3__45__cpo6cbeginE - _ZN39_INTERNAL_03002181_4_k_cu_24a1c365_27284cute1_E)
_ZN39_INTERNAL_03002181_4_k_cu_24a1c365_27284cute1_E:
	.zero		1
	.type		_ZN39_INTERNAL_03002181_4_k_cu_24a1c365_27284cuda3std3__45__cpo6cbeginE,@object
	.size		_ZN39_INTERNAL_03002181_4_k_cu_24a1c365_27284cuda3std3__45__cpo6cbeginE,(_ZN39_INTERNAL_03002181_4_k_cu_24a1c365_27284cuda3std3__48in_placeE - _ZN39_INTERNAL_03002181_4_k_cu_24a1c365_27284cuda3std3__45__cpo6cbeginE)
_ZN39_INTERNAL_03002181_4_k_cu_24a1c365_27284cuda3std3__45__cpo6cbeginE:
	.zero		1
	.type		_ZN39_INTERNAL_03002181_4_k_cu_24a1c365_27284cuda3std3__48in_placeE,@object
	.size		_ZN39_INTERNAL_03002181_4_k_cu_24a1c365_27284cuda3std3__48in_placeE,(_ZN39_INTERNAL_03002181_4_k_cu_24a1c365_27284cuda3std6ranges3__45__cpo9iter_moveE - _ZN39_INTERNAL_03002181_4_k_cu_24a1c365_27284cuda3std3__48in_placeE)
_ZN39_INTERNAL_03002181_4_k_cu_24a1c365_27284cuda3std3__48in_placeE:
	.zero		1
	.type		_ZN39_INTERNAL_03002181_4_k_cu_24a1c365_27284cuda3std6ranges3__45__cpo9iter_moveE,@object
	.size		_ZN39_INTERNAL_03002181_4_k_cu_24a1c365_27284cuda3std6ranges3__45__cpo9iter_moveE,(_ZN39_INTERNAL_03002181_4_k_cu_24a1c365_27284cuda3std3__45__cpo5beginE - _ZN39_INTERNAL_03002181_4_k_cu_24a1c365_27284cuda3std6ranges3__45__cpo9iter_moveE)
_ZN39_INTERNAL_03002181_4_k_cu_24a1c365_27284cuda3std6ranges3__45__cpo9iter_moveE:
	.zero		1
	.type		_ZN39_INTERNAL_03002181_4_k_cu_24a1c365_27284cuda3std3__45__cpo5beginE,@object
	.size		_ZN39_INTERNAL_03002181_4_k_cu_24a1c365_27284cuda3std3__45__cpo5beginE,(_ZN39_INTERNAL_03002181_4_k_cu_24a1c365_27284cuda3std3__441_GLOBAL__N__03002181_4_k_cu_24a1c365_27286ignoreE - _ZN39_INTERNAL_03002181_4_k_cu_24a1c365_27284cuda3std3__45__cpo5beginE)
_ZN39_INTERNAL_03002181_4_k_cu_24a1c365_27284cuda3std3__45__cpo5beginE:
	.zero		1
	.type		_ZN39_INTERNAL_03002181_4_k_cu_24a1c365_27284cuda3std3__441_GLOBAL__N__03002181_4_k_cu_24a1c365_27286ignoreE,@object
	.size		_ZN39_INTERNAL_03002181_4_k_cu_24a1c365_27284cuda3std3__441_GLOBAL__N__03002181_4_k_cu_24a1c365_27286ignoreE,(_ZN39_INTERNAL_03002181_4_k_cu_24a1c365_27284cute7productE - _ZN39_INTERNAL_03002181_4_k_cu_24a1c365_27284cuda3std3__441_GLOBAL__N__03002181_4_k_cu_24a1c365_27286ignoreE)
_ZN39_INTERNAL_03002181_4_k_cu_24a1c365_27284cuda3std3__441_GLOBAL__N__03002181_4_k_cu_24a1c365_27286ignoreE:
	.zero		1
	.type		_ZN39_INTERNAL_03002181_4_k_cu_24a1c365_27284cute7productE,@object
	.size		_ZN39_INTERNAL_03002181_4_k_cu_24a1c365_27284cute7productE,(_ZN39_INTERNAL_03002181_4_k_cu_24a1c365_27284cuda3std3__45__cpo3endE - _ZN39_INTERNAL_03002181_4_k_cu_24a1c365_27284cute7productE)
_ZN39_INTERNAL_03002181_4_k_cu_24a1c365_27284cute7productE:
	.zero		1
	.type		_ZN39_INTERNAL_03002181_4_k_cu_24a1c365_27284cuda3std3__45__cpo3endE,@object
	.size		_ZN39_INTERNAL_03002181_4_k_cu_24a1c365_27284cuda3std3__45__cpo3endE,(_ZN39_INTERNAL_03002181_4_k_cu_24a1c365_27284cuda3std3__419piecewise_constructE - _ZN39_INTERNAL_03002181_4_k_cu_24a1c365_27284cuda3std3__45__cpo3endE)
_ZN39_INTERNAL_03002181_4_k_cu_24a1c365_27284cuda3std3__45__cpo3endE:
	.zero		1
	.type		_ZN39_INTERNAL_03002181_4_k_cu_24a1c365_27284cuda3std3__419piecewise_constructE,@object
	.size		_ZN39_INTERNAL_03002181_4_k_cu_24a1c365_27284cuda3std3__419piecewise_constructE,(_ZN39_INTERNAL_03002181_4_k_cu_24a1c365_27284cuda3std3__45__cpo4cendE - _ZN39_INTERNAL_03002181_4_k_cu_24a1c365_27284cuda3std3__419piecewise_constructE)
_ZN39_INTERNAL_03002181_4_k_cu_24a1c365_27284cuda3std3__419piecewise_constructE:
	.zero		1
	.type		_ZN39_INTERNAL_03002181_4_k_cu_24a1c365_27284cuda3std3__45__cpo4cendE,@object
	.size		_ZN39_INTERNAL_03002181_4_k_cu_24a1c365_27284cuda3std3__45__cpo4cendE,(_ZN39_INTERNAL_03002181_4_k_cu_24a1c365_27284cuda3std6ranges3__45__cpo4swapE - _ZN39_INTERNAL_03002181_4_k_cu_24a1c365_27284cuda3std3__45__cpo4cendE)
_ZN39_INTERNAL_03002181_4_k_cu_24a1c365_27284cuda3std3__45__cpo4cendE:
	.zero		1
	.type		_ZN39_INTERNAL_03002181_4_k_cu_24a1c365_27284cuda3std6ranges3__45__cpo4swapE,@object
	.size		_ZN39_INTERNAL_03002181_4_k_cu_24a1c365_27284cuda3std6ranges3__45__cpo4swapE,(.L_8 - _ZN39_INTERNAL_03002181_4_k_cu_24a1c365_27284cuda3std6ranges3__45__cpo4swapE)
_ZN39_INTERNAL_03002181_4_k_cu_24a1c365_27284cuda3std6ranges3__45__cpo4swapE:
	.zero		1
.L_8:


//--------------------- .nv.constant0._ZN7cutlass13device_kernelINS_4fmha6kernel13FmhaKernelTmaINS1_10collective15FmhaMainloopTmaINS_6half_tEfN4cute5tupleIJNS7_1CILi64EEENS9_ILi128EEENS9_ILi16EEEEEENS4_13DefaultFusionEJEEENS4_15FmhaFwdEpilogueIS6_fNS8_IJSA_SC_SB_EEEEEJEEEEEvNT_6ParamsE --------------------------
	.section	.nv.constant0._ZN7cutlass13device_kernelINS_4fmha6kernel13FmhaKernelTmaINS1_10collective15FmhaMainloopTmaINS_6half_tEfN4cute5tupleIJNS7_1CILi64EEENS9_ILi128EEENS9_ILi16EEEEEENS4_13DefaultFusionEJEEENS4_15FmhaFwdEpilogueIS6_fNS8_IJSA_SC_SB_EEEEEJEEEEEvNT_6ParamsE,"a",@progbits
	.sectionflags	@""
	.align	4
.nv.constant0._ZN7cutlass13device_kernelINS_4fmha6kernel13FmhaKernelTmaINS1_10collective15FmhaMainloopTmaINS_6half_tEfN4cute5tupleIJNS7_1CILi64EEENS9_ILi128EEENS9_ILi16EEEEEENS4_13DefaultFusionEJEEENS4_15FmhaFwdEpilogueIS6_fNS8_IJSA_SC_SB_EEEEEJEEEEEvNT_6ParamsE:
	.zero		2688


//--------------------- SYMBOLS --------------------------

	.type		.nv.reservedSmem.offset0,@object
	.size		.nv.reservedSmem.offset0,0x4
	.type		__assertfail,@function
